	.target	sm_90a

	.elftype	@"ET_EXEC"


//--------------------- .note.nv.tkinfo           --------------------------
	.section	.note.nv.tkinfo,"",@"SHT_NOTE"
	.sectionflags	@"SHF_NOTE_NV_TKINFO"
	.tkinfo
        /*0018*/ 	.word	0x00000002
        /*0030*/ 	.string	""
        /*0030*/ 	.string	"ptxas"
        /*0030*/ 	.string	"Cuda compilation tools, release 13.0, V13.0.88"
        /*0030*/ 	.string	"Build cuda_13.0.r13.0/compiler.36424714_0"
        /*0030*/ 	.string	"-arch sm_90a -m 64 "



//--------------------- .note.nv.cuinfo           --------------------------
	.section	.note.nv.cuinfo,"",@"SHT_NOTE"
	.sectionflags	@"SHF_NOTE_NV_CUINFO"
        /*0018*/ 	.short	0x0002
        /*001a*/ 	.short	0x005a
        /*001c*/ 	.short	0x0082
	.zero		2


//--------------------- .nv.info                  --------------------------
	.section	.nv.info,"",@"SHT_CUDA_INFO"
	.align	4


	//----- nvinfo : EIATTR_REGCOUNT
	.align		4
        /*0000*/ 	.byte	0x04, 0x2f
        /*0002*/ 	.short	(.L_12 - .L_11)
	.align		4
.L_11:
        /*0004*/ 	.word	index@(_ZN7cutlass13device_kernelINS_4gemm6kernel13GemmUniversalIN4cute5tupleIJiiiiEEENS1_10collective13CollectiveMmaINS1_37MainloopSm90TmaGmmaWarpSpecializedFP8ILi22ENS5_IJNS4_1CILi2EEENSA_ILi1EEESC_EEENS1_35KernelTmaWarpSpecializedCooperativeEEENS5_IJNSA_ILi256EEENSA_ILi64EEENSA_ILi32EEEEEENS_12float_e5m2_tENS5_IJlSC_lEEESK_SL_NS4_8TiledMMAINS4_8MMA_AtomIJNS4_4SM904GMMA30MMA_64x64x32_F32E5M2E5M2_SS_TNILNSP_7ScaleInE1ELSR_1EEEEEENS4_6LayoutISD_NS5_IJSC_NSA_ILi0EEESV_EEEEENS5_IJNS4_10UnderscoreESY_SY_EEEEENS4_13SM90_TMA_LOADENS4_14ComposedLayoutINS4_7SwizzleILi1ELi4ELi3EEENS4_18smem_ptr_flag_bitsILi8EEENSU_INS5_IJNSA_ILi8EEESI_EEENS5_IJSI_SC_EEEEEEEvNS4_8identityENS4_23SM90_TMA_LOAD_MULTICASTES1B_vS1C_EENS_8epilogue10collective6detail29Sm90TmaWarpSpecializedAdapterINS1G_15DefaultEpilogueISK_SL_SL_NS1F_6thread17LinearCombinationISK_Li1EffLNS1K_9ScaleType4KindE0ELNS_15FloatRoundStyleE2ESK_EENS1_15EpilogueDefaultEEEEEvvEEEEvNT_6ParamsE)
        /*0008*/ 	.word	0x000000a8


	//----- nvinfo : EIATTR_FRAME_SIZE
	.align		4
.L_12:
        /*000c*/ 	.byte	0x04, 0x11
        /*000e*/ 	.short	(.L_14 - .L_13)
	.align		4
.L_13:
        /*0010*/ 	.word	index@(_ZN7cutlass13device_kernelINS_4gemm6kernel13GemmUniversalIN4cute5tupleIJiiiiEEENS1_10collective13CollectiveMmaINS1_37MainloopSm90TmaGmmaWarpSpecializedFP8ILi22ENS5_IJNS4_1CILi2EEENSA_ILi1EEESC_EEENS1_35KernelTmaWarpSpecializedCooperativeEEENS5_IJNSA_ILi256EEENSA_ILi64EEENSA_ILi32EEEEEENS_12float_e5m2_tENS5_IJlSC_lEEESK_SL_NS4_8TiledMMAINS4_8MMA_AtomIJNS4_4SM904GMMA30MMA_64x64x32_F32E5M2E5M2_SS_TNILNSP_7ScaleInE1ELSR_1EEEEEENS4_6LayoutISD_NS5_IJSC_NSA_ILi0EEESV_EEEEENS5_IJNS4_10UnderscoreESY_SY_EEEEENS4_13SM90_TMA_LOADENS4_14ComposedLayoutINS4_7SwizzleILi1ELi4ELi3EEENS4_18smem_ptr_flag_bitsILi8EEENSU_INS5_IJNSA_ILi8EEESI_EEENS5_IJSI_SC_EEEEEEEvNS4_8identityENS4_23SM90_TMA_LOAD_MULTICASTES1B_vS1C_EENS_8epilogue10collective6detail29Sm90TmaWarpSpecializedAdapterINS1G_15DefaultEpilogueISK_SL_SL_NS1F_6thread17LinearCombinationISK_Li1EffLNS1K_9ScaleType4KindE0ELNS_15FloatRoundStyleE2ESK_EENS1_15EpilogueDefaultEEEEEvvEEEEvNT_6ParamsE)
        /*0014*/ 	.word	0x00000000


	//----- nvinfo : EIATTR_MIN_STACK_SIZE
	.align		4
.L_14:
        /*0018*/ 	.byte	0x04, 0x12
        /*001a*/ 	.short	(.L_16 - .L_15)
	.align		4
.L_15:
        /*001c*/ 	.word	index@(_ZN7cutlass13device_kernelINS_4gemm6kernel13GemmUniversalIN4cute5tupleIJiiiiEEENS1_10collective13CollectiveMmaINS1_37MainloopSm90TmaGmmaWarpSpecializedFP8ILi22ENS5_IJNS4_1CILi2EEENSA_ILi1EEESC_EEENS1_35KernelTmaWarpSpecializedCooperativeEEENS5_IJNSA_ILi256EEENSA_ILi64EEENSA_ILi32EEEEEENS_12float_e5m2_tENS5_IJlSC_lEEESK_SL_NS4_8TiledMMAINS4_8MMA_AtomIJNS4_4SM904GMMA30MMA_64x64x32_F32E5M2E5M2_SS_TNILNSP_7ScaleInE1ELSR_1EEEEEENS4_6LayoutISD_NS5_IJSC_NSA_ILi0EEESV_EEEEENS5_IJNS4_10UnderscoreESY_SY_EEEEENS4_13SM90_TMA_LOADENS4_14ComposedLayoutINS4_7SwizzleILi1ELi4ELi3EEENS4_18smem_ptr_flag_bitsILi8EEENSU_INS5_IJNSA_ILi8EEESI_EEENS5_IJSI_SC_EEEEEEEvNS4_8identityENS4_23SM90_TMA_LOAD_MULTICASTES1B_vS1C_EENS_8epilogue10collective6detail29Sm90TmaWarpSpecializedAdapterINS1G_15DefaultEpilogueISK_SL_SL_NS1F_6thread17LinearCombinationISK_Li1EffLNS1K_9ScaleType4KindE0ELNS_15FloatRoundStyleE2ESK_EENS1_15EpilogueDefaultEEEEEvvEEEEvNT_6ParamsE)
        /*0020*/ 	.word	0x00000000
.L_16:


//--------------------- .nv.compat                --------------------------
	.section	.nv.compat,"",@"SHT_CUDA_COMPAT_INFO"
	.align	4
        /*0000*/ 	.byte	0x02, 0x09, 0x01, 0x00, 0x02, 0x02, 0x04, 0x00, 0x02, 0x05, 0x05, 0x00, 0x03, 0x07, 0x01, 0x01
        /*0010*/ 	.byte	0x02, 0x03, 0x01, 0x00, 0x02, 0x06, 0x01, 0x00, 0x04, 0x0b, 0x08, 0x00, 0x00, 0x00, 0x00, 0x00
        /*0020*/ 	.byte	0x00, 0x00, 0x00, 0x00


//--------------------- .nv.info._ZN7cutlass13device_kernelINS_4gemm6kernel13GemmUniversalIN4cute5tupleIJiiiiEEENS1_10collective13CollectiveMmaINS1_37MainloopSm90TmaGmmaWarpSpecializedFP8ILi22ENS5_IJNS4_1CILi2EEENSA_ILi1EEESC_EEENS1_35KernelTmaWarpSpecializedCooperativeEEENS5_IJNSA_ILi256EEENSA_ILi64EEENSA_ILi32EEEEEENS_12float_e5m2_tENS5_IJlSC_lEEESK_SL_NS4_8TiledMMAINS4_8MMA_AtomIJNS4_4SM904GMMA30MMA_64x64x32_F32E5M2E5M2_SS_TNILNSP_7ScaleInE1ELSR_1EEEEEENS4_6LayoutISD_NS5_IJSC_NSA_ILi0EEESV_EEEEENS5_IJNS4_10UnderscoreESY_SY_EEEEENS4_13SM90_TMA_LOADENS4_14ComposedLayoutINS4_7SwizzleILi1ELi4ELi3EEENS4_18smem_ptr_flag_bitsILi8EEENSU_INS5_IJNSA_ILi8EEESI_EEENS5_IJSI_SC_EEEEEEEvNS4_8identityENS4_23SM90_TMA_LOAD_MULTICASTES1B_vS1C_EENS_8epilogue10collective6detail29Sm90TmaWarpSpecializedAdapterINS1G_15DefaultEpilogueISK_SL_SL_NS1F_6thread17LinearCombinationISK_Li1EffLNS1K_9ScaleType4KindE0ELNS_15FloatRoundStyleE2ESK_EENS1_15EpilogueDefaultEEEEEvvEEEEvNT_6ParamsE --------------------------
	.section	.nv.info._ZN7cutlass13device_kernelINS_4gemm6kernel13GemmUniversalIN4cute5tupleIJiiiiEEENS1_10collective13CollectiveMmaINS1_37MainloopSm90TmaGmmaWarpSpecializedFP8ILi22ENS5_IJNS4_1CILi2EEENSA_ILi1EEESC_EEENS1_35KernelTmaWarpSpecializedCooperativeEEENS5_IJNSA_ILi256EEENSA_ILi64EEENSA_ILi32EEEEEENS_12float_e5m2_tENS5_IJlSC_lEEESK_SL_NS4_8TiledMMAINS4_8MMA_AtomIJNS4_4SM904GMMA30MMA_64x64x32_F32E5M2E5M2_SS_TNILNSP_7ScaleInE1ELSR_1EEEEEENS4_6LayoutISD_NS5_IJSC_NSA_ILi0EEESV_EEEEENS5_IJNS4_10UnderscoreESY_SY_EEEEENS4_13SM90_TMA_LOADENS4_14ComposedLayoutINS4_7SwizzleILi1ELi4ELi3EEENS4_18smem_ptr_flag_bitsILi8EEENSU_INS5_IJNSA_ILi8EEESI_EEENS5_IJSI_SC_EEEEEEEvNS4_8identityENS4_23SM90_TMA_LOAD_MULTICASTES1B_vS1C_EENS_8epilogue10collective6detail29Sm90TmaWarpSpecializedAdapterINS1G_15DefaultEpilogueISK_SL_SL_NS1F_6thread17LinearCombinationISK_Li1EffLNS1K_9ScaleType4KindE0ELNS_15FloatRoundStyleE2ESK_EENS1_15EpilogueDefaultEEEEEvvEEEEvNT_6ParamsE,"",@"SHT_CUDA_INFO"
	.sectionflags	@""
	.align	4


	//----- nvinfo : EIATTR_CUDA_API_VERSION
	.align		4
        /*0000*/ 	.byte	0x04, 0x37
        /*0002*/ 	.short	(.L_18 - .L_17)
.L_17:
        /*0004*/ 	.word	0x00000082


	//----- nvinfo : EIATTR_KPARAM_INFO
	.align		4
.L_18:
        /*0008*/ 	.byte	0x04, 0x17
        /*000a*/ 	.short	(.L_20 - .L_19)
.L_19:
        /*000c*/ 	.word	0x00000000
        /*0010*/ 	.short	0x0000
        /*0012*/ 	.short	0x0070
        /*0014*/ 	.byte	0x00, 0xf0, 0x01, 0x10


	//----- nvinfo : EIATTR_SPARSE_MMA_MASK
	.align		4
.L_20:
        /*0018*/ 	.byte	0x03, 0x50
        /*001a*/ 	.short	0x0000


	//----- nvinfo : EIATTR_MAXREG_COUNT
	.align		4
        /*001c*/ 	.byte	0x03, 0x1b
        /*001e*/ 	.short	0x00a8


	//----- nvinfo : EIATTR_NUM_BARRIERS
	.align		4
        /*0020*/ 	.byte	0x02, 0x4c
        /*0022*/ 	.byte	0x01
	.zero		1


	//----- nvinfo : EIATTR_MERCURY_ISA_VERSION
	.align		4
        /*0024*/ 	.byte	0x03, 0x5f
        /*0026*/ 	.short	0x0101


	//----- nvinfo : EIATTR_INT_WARP_WIDE_INSTR_OFFSETS
	.align		4
        /*0028*/ 	.byte	0x04, 0x31
        /*002a*/ 	.short	(.L_22 - .L_21)


	//   ....[0]....
.L_21:
        /*002c*/ 	.word	0x00000710


	//   ....[1]....
        /*0030*/ 	.word	0x00000740


	//   ....[2]....
        /*0034*/ 	.word	0x000008c0


	//----- nvinfo : EIATTR_COOP_GROUP_MASK_REGIDS
	.align		4
.L_22:
        /*0038*/ 	.byte	0x04, 0x29
        /*003a*/ 	.short	(.L_24 - .L_23)


	//   ....[0]....
.L_23:
        /*003c*/ 	.word	0xffffffff


	//   ....[1]....
        /*0040*/ 	.word	0xffffffff


	//   ....[2]....
        /*0044*/ 	.word	0xffffffff


	//   ....[3]....
        /*0048*/ 	.word	0xffffffff


	//   ....[4]....
        /*004c*/ 	.word	0xffffffff


	//   ....[5]....
        /*0050*/ 	.word	0xffffffff


	//----- nvinfo : EIATTR_COOP_GROUP_INSTR_OFFSETS
	.align		4
.L_24:
        /*0054*/ 	.byte	0x04, 0x28
        /*0056*/ 	.short	(.L_26 - .L_25)


	//   ....[0]....
.L_25:
        /*0058*/ 	.word	0x00000060


	//   ....[1]....
        /*005c*/ 	.word	0x00000070


	//   ....[2]....
        /*0060*/ 	.word	0x00000130


	//   ....[3]....
        /*0064*/ 	.word	0x00000540


	//   ....[4]....
        /*0068*/ 	.word	0x00000a60


	//   ....[5]....
        /*006c*/ 	.word	0x000014e0


	//----- nvinfo : EIATTR_REG_RECONFIG
	.align		4
.L_26:
        /*0070*/ 	.byte	0x01, 0x54
	.zero		2


	//----- nvinfo : EIATTR_MBARRIER_INSTR_OFFSETS
	.align		4
        /*0074*/ 	.byte	0x04, 0x39
        /*0076*/ 	.short	(.L_28 - .L_27)


	//   ....[0]....
.L_27:
        /*0078*/ 	.word	0x00000250
        /*007c*/ 	.word	0x000000ff
        /*0080*/ 	.word	0x00000000
        /*0084*/ 	.short	0x0100
        /*0086*/ 	.byte	0x08
	.zero		1


	//   ....[1]....
        /*0088*/ 	.word	0x00000260
        /*008c*/ 	.word	0x000000ff
        /*0090*/ 	.word	0x000000b0
        /*0094*/ 	.short	0x0100
        /*0096*/ 	.byte	0x08
	.zero		1


	//   ....[2]....
        /*0098*/ 	.word	0x00000270
        /*009c*/ 	.word	0x000000ff
        /*00a0*/ 	.word	0x00000008
        /*00a4*/ 	.short	0x0100
        /*00a6*/ 	.byte	0x08
	.zero		1


	//   ....[3]....
        /*00a8*/ 	.word	0x00000280
        /*00ac*/ 	.word	0x000000ff
        /*00b0*/ 	.word	0x000000b8
        /*00b4*/ 	.short	0x0100
        /*00b6*/ 	.byte	0x08
	.zero		1


	//   ....[4]....
        /*00b8*/ 	.word	0x00000290
        /*00bc*/ 	.word	0x000000ff
        /*00c0*/ 	.word	0x00000010
        /*00c4*/ 	.short	0x0100
        /*00c6*/ 	.byte	0x08
	.zero		1


	//   ....[5]....
        /*00c8*/ 	.word	0x000002a0
        /*00cc*/ 	.word	0x000000ff
        /*00d0*/ 	.word	0x000000c0
        /*00d4*/ 	.short	0x0100
        /*00d6*/ 	.byte	0x08
	.zero		1


	//   ....[6]....
        /*00d8*/ 	.word	0x000002b0
        /*00dc*/ 	.word	0x000000ff
        /*00e0*/ 	.word	0x00000018
        /*00e4*/ 	.short	0x0100
        /*00e6*/ 	.byte	0x08
	.zero		1


	//   ....[7]....
        /*00e8*/ 	.word	0x000002c0
        /*00ec*/ 	.word	0x000000ff
        /*00f0*/ 	.word	0x000000c8
        /*00f4*/ 	.short	0x0100
        /*00f6*/ 	.byte	0x08
	.zero		1


	//   ....[8]....
        /*00f8*/ 	.word	0x000002d0
        /*00fc*/ 	.word	0x000000ff
        /*0100*/ 	.word	0x00000020
        /*0104*/ 	.short	0x0100
        /*0106*/ 	.byte	0x08
	.zero		1


	//   ....[9]....
        /*0108*/ 	.word	0x000002e0
        /*010c*/ 	.word	0x000000ff
        /*0110*/ 	.word	0x000000d0
        /*0114*/ 	.short	0x0100
        /*0116*/ 	.byte	0x08
	.zero		1


	//   ....[10]....
        /*0118*/ 	.word	0x000002f0
        /*011c*/ 	.word	0x000000ff
        /*0120*/ 	.word	0x00000028
        /*0124*/ 	.short	0x0100
        /*0126*/ 	.byte	0x08
	.zero		1


	//   ....[11]....
        /*0128*/ 	.word	0x00000300
        /*012c*/ 	.word	0x000000ff
        /*0130*/ 	.word	0x000000d8
        /*0134*/ 	.short	0x0100
        /*0136*/ 	.byte	0x08
	.zero		1


	//   ....[12]....
        /*0138*/ 	.word	0x00000310
        /*013c*/ 	.word	0x000000ff
        /*0140*/ 	.word	0x00000030
        /*0144*/ 	.short	0x0100
        /*0146*/ 	.byte	0x08
	.zero		1


	//   ....[13]....
        /*0148*/ 	.word	0x00000320
        /*014c*/ 	.word	0x000000ff
        /*0150*/ 	.word	0x000000e0
        /*0154*/ 	.short	0x0100
        /*0156*/ 	.byte	0x08
	.zero		1


	//   ....[14]....
        /*0158*/ 	.word	0x00000330
        /*015c*/ 	.word	0x000000ff
        /*0160*/ 	.word	0x00000038
        /*0164*/ 	.short	0x0100
        /*0166*/ 	.byte	0x08
	.zero		1


	//   ....[15]....
        /*0168*/ 	.word	0x00000340
        /*016c*/ 	.word	0x000000ff
        /*0170*/ 	.word	0x000000e8
        /*0174*/ 	.short	0x0100
        /*0176*/ 	.byte	0x08
	.zero		1


	//   ....[16]....
        /*0178*/ 	.word	0x00000350
        /*017c*/ 	.word	0x000000ff
        /*0180*/ 	.word	0x00000040
        /*0184*/ 	.short	0x0100
        /*0186*/ 	.byte	0x08
	.zero		1


	//   ....[17]....
        /*0188*/ 	.word	0x00000360
        /*018c*/ 	.word	0x000000ff
        /*0190*/ 	.word	0x000000f0
        /*0194*/ 	.short	0x0100
        /*0196*/ 	.byte	0x08
	.zero		1


	//   ....[18]....
        /*0198*/ 	.word	0x00000370
        /*019c*/ 	.word	0x000000ff
        /*01a0*/ 	.word	0x00000048
        /*01a4*/ 	.short	0x0100
        /*01a6*/ 	.byte	0x08
	.zero		1


	//   ....[19]....
        /*01a8*/ 	.word	0x00000380
        /*01ac*/ 	.word	0x000000ff
        /*01b0*/ 	.word	0x000000f8
        /*01b4*/ 	.short	0x0100
        /*01b6*/ 	.byte	0x08
	.zero		1


	//   ....[20]....
        /*01b8*/ 	.word	0x00000390
        /*01bc*/ 	.word	0x000000ff
        /*01c0*/ 	.word	0x00000050
        /*01c4*/ 	.short	0x0100
        /*01c6*/ 	.byte	0x08
	.zero		1


	//   ....[21]....
        /*01c8*/ 	.word	0x000003a0
        /*01cc*/ 	.word	0x000000ff
        /*01d0*/ 	.word	0x00000100
        /*01d4*/ 	.short	0x0100
        /*01d6*/ 	.byte	0x08
	.zero		1


	//   ....[22]....
        /*01d8*/ 	.word	0x000003b0
        /*01dc*/ 	.word	0x000000ff
        /*01e0*/ 	.word	0x00000058
        /*01e4*/ 	.short	0x0100
        /*01e6*/ 	.byte	0x08
	.zero		1


	//   ....[23]....
        /*01e8*/ 	.word	0x000003c0
        /*01ec*/ 	.word	0x000000ff
        /*01f0*/ 	.word	0x00000108
        /*01f4*/ 	.short	0x0100
        /*01f6*/ 	.byte	0x08
	.zero		1


	//   ....[24]....
        /*01f8*/ 	.word	0x000003d0
        /*01fc*/ 	.word	0x000000ff
        /*0200*/ 	.word	0x00000060
        /*0204*/ 	.short	0x0100
        /*0206*/ 	.byte	0x08
	.zero		1


	//   ....[25]....
        /*0208*/ 	.word	0x000003e0
        /*020c*/ 	.word	0x000000ff
        /*0210*/ 	.word	0x00000110
        /*0214*/ 	.short	0x0100
        /*0216*/ 	.byte	0x08
	.zero		1


	//   ....[26]....
        /*0218*/ 	.word	0x000003f0
        /*021c*/ 	.word	0x000000ff
        /*0220*/ 	.word	0x00000068
        /*0224*/ 	.short	0x0100
        /*0226*/ 	.byte	0x08
	.zero		1


	//   ....[27]....
        /*0228*/ 	.word	0x00000400
        /*022c*/ 	.word	0x000000ff
        /*0230*/ 	.word	0x00000118
        /*0234*/ 	.short	0x0100
        /*0236*/ 	.byte	0x08
	.zero		1


	//   ....[28]....
        /*0238*/ 	.word	0x00000410
        /*023c*/ 	.word	0x000000ff
        /*0240*/ 	.word	0x00000070
        /*0244*/ 	.short	0x0100
        /*0246*/ 	.byte	0x08
	.zero		1


	//   ....[29]....
        /*0248*/ 	.word	0x00000420
        /*024c*/ 	.word	0x000000ff
        /*0250*/ 	.word	0x00000120
        /*0254*/ 	.short	0x0100
        /*0256*/ 	.byte	0x08
	.zero		1


	//   ....[30]....
        /*0258*/ 	.word	0x00000430
        /*025c*/ 	.word	0x000000ff
        /*0260*/ 	.word	0x00000078
        /*0264*/ 	.short	0x0100
        /*0266*/ 	.byte	0x08
	.zero		1


	//   ....[31]....
        /*0268*/ 	.word	0x00000440
        /*026c*/ 	.word	0x000000ff
        /*0270*/ 	.word	0x00000128
        /*0274*/ 	.short	0x0100
        /*0276*/ 	.byte	0x08
	.zero		1


	//   ....[32]....
        /*0278*/ 	.word	0x00000450
        /*027c*/ 	.word	0x000000ff
        /*0280*/ 	.word	0x00000080
        /*0284*/ 	.short	0x0100
        /*0286*/ 	.byte	0x08
	.zero		1


	//   ....[33]....
        /*0288*/ 	.word	0x00000460
        /*028c*/ 	.word	0x000000ff
        /*0290*/ 	.word	0x00000130
        /*0294*/ 	.short	0x0100
        /*0296*/ 	.byte	0x08
	.zero		1


	//   ....[34]....
        /*0298*/ 	.word	0x00000470
        /*029c*/ 	.word	0x000000ff
        /*02a0*/ 	.word	0x00000088
        /*02a4*/ 	.short	0x0100
        /*02a6*/ 	.byte	0x08
	.zero		1


	//   ....[35]....
        /*02a8*/ 	.word	0x00000480
        /*02ac*/ 	.word	0x000000ff
        /*02b0*/ 	.word	0x00000138
        /*02b4*/ 	.short	0x0100
        /*02b6*/ 	.byte	0x08
	.zero		1


	//   ....[36]....
        /*02b8*/ 	.word	0x00000490
        /*02bc*/ 	.word	0x000000ff
        /*02c0*/ 	.word	0x00000090
        /*02c4*/ 	.short	0x0100
        /*02c6*/ 	.byte	0x08
	.zero		1


	//   ....[37]....
        /*02c8*/ 	.word	0x000004a0
        /*02cc*/ 	.word	0x000000ff
        /*02d0*/ 	.word	0x00000140
        /*02d4*/ 	.short	0x0100
        /*02d6*/ 	.byte	0x08
	.zero		1


	//   ....[38]....
        /*02d8*/ 	.word	0x000004b0
        /*02dc*/ 	.word	0x000000ff
        /*02e0*/ 	.word	0x00000098
        /*02e4*/ 	.short	0x0100
        /*02e6*/ 	.byte	0x08
	.zero		1


	//   ....[39]....
        /*02e8*/ 	.word	0x000004c0
        /*02ec*/ 	.word	0x000000ff
        /*02f0*/ 	.word	0x00000148
        /*02f4*/ 	.short	0x0100
        /*02f6*/ 	.byte	0x08
	.zero		1


	//   ....[40]....
        /*02f8*/ 	.word	0x000004d0
        /*02fc*/ 	.word	0x000000ff
        /*0300*/ 	.word	0x000000a0
        /*0304*/ 	.short	0x0100
        /*0306*/ 	.byte	0x08
	.zero		1


	//   ....[41]....
        /*0308*/ 	.word	0x000004e0
        /*030c*/ 	.word	0x000000ff
        /*0310*/ 	.word	0x00000150
        /*0314*/ 	.short	0x0100
        /*0316*/ 	.byte	0x08
	.zero		1


	//   ....[42]....
        /*0318*/ 	.word	0x000004f0
        /*031c*/ 	.word	0x000000ff
        /*0320*/ 	.word	0x000000a8
        /*0324*/ 	.short	0x0100
        /*0326*/ 	.byte	0x08
	.zero		1


	//   ....[43]....
        /*0328*/ 	.word	0x00000500
        /*032c*/ 	.word	0x000000ff
        /*0330*/ 	.word	0x00000158
        /*0334*/ 	.short	0x0100
        /*0336*/ 	.byte	0x08
	.zero		1


	//   ....[44]....
        /*0338*/ 	.word	0x00000950
        /*033c*/ 	.word	0x000000ff
        /*0340*/ 	.word	0x00000170
        /*0344*/ 	.short	0x0100
        /*0346*/ 	.byte	0x06
	.zero		1


	//   ....[45]....
        /*0348*/ 	.word	0x000009f0
        /*034c*/ 	.word	0x000000ff
        /*0350*/ 	.word	0x00000178
        /*0354*/ 	.short	0x0100
        /*0356*/ 	.byte	0x06
	.zero		1


	//   ....[46]....
        /*0358*/ 	.word	0x00001a10
        /*035c*/ 	.word	0x000000ff
        /*0360*/ 	.word	0x00000000
        /*0364*/ 	.short	0x010a
        /*0366*/ 	.byte	0x07
	.zero		1


	//   ....[47]....
        /*0368*/ 	.word	0x00001a70
        /*036c*/ 	.word	0x000000ff
        /*0370*/ 	.word	0x00000000
        /*0374*/ 	.short	0x010a
        /*0376*/ 	.byte	0x07
	.zero		1


	//   ....[48]....
        /*0378*/ 	.word	0x00002380
        /*037c*/ 	.word	0x000000ff
        /*0380*/ 	.word	0x00000000
        /*0384*/ 	.short	0x010a
        /*0386*/ 	.byte	0x0c
	.zero		1


	//   ....[49]....
        /*0388*/ 	.word	0x000023c0
        /*038c*/ 	.word	0x000000ff
        /*0390*/ 	.word	0x00000000
        /*0394*/ 	.short	0x010a
        /*0396*/ 	.byte	0x0c
	.zero		1


	//   ....[50]....
        /*0398*/ 	.word	0x000029e0
        /*039c*/ 	.word	0x0000000e
        /*03a0*/ 	.word	0x00000000
        /*03a4*/ 	.short	0x0101
        /*03a6*/ 	.byte	0x3f
	.zero		1


	//   ....[51]....
        /*03a8*/ 	.word	0x00003080
        /*03ac*/ 	.word	0x0000000c
        /*03b0*/ 	.word	0x00000000
        /*03b4*/ 	.short	0x0101
        /*03b6*/ 	.byte	0x3f
	.zero		1


	//   ....[52]....
        /*03b8*/ 	.word	0x00008b00
        /*03bc*/ 	.word	0x00000015
        /*03c0*/ 	.word	0x000000b0
        /*03c4*/ 	.short	0x010a
        /*03c6*/ 	.byte	0x3f
	.zero		1


	//   ....[53]....
        /*03c8*/ 	.word	0x00008e80
        /*03cc*/ 	.word	0x00000008
        /*03d0*/ 	.word	0x00000178
        /*03d4*/ 	.short	0x0101
        /*03d6*/ 	.byte	0x3f
	.zero		1


	//   ....[54]....
        /*03d8*/ 	.word	0x000095b0
        /*03dc*/ 	.word	0x00000006
        /*03e0*/ 	.word	0x00000000
        /*03e4*/ 	.short	0x010a
        /*03e6*/ 	.byte	0x3f
	.zero		1


	//   ....[55]....
        /*03e8*/ 	.word	0x00009630
        /*03ec*/ 	.word	0x00000007
        /*03f0*/ 	.word	0x00000000
        /*03f4*/ 	.short	0x010a
        /*03f6*/ 	.byte	0x3f
	.zero		1


	//   ....[56]....
        /*03f8*/ 	.word	0x000096c0
        /*03fc*/ 	.word	0x00000006
        /*0400*/ 	.word	0x00000000
        /*0404*/ 	.short	0x010a
        /*0406*/ 	.byte	0x3f
	.zero		1


	//   ....[57]....
        /*0408*/ 	.word	0x00009750
        /*040c*/ 	.word	0x00000009
        /*0410*/ 	.word	0x00000000
        /*0414*/ 	.short	0x010a
        /*0416*/ 	.byte	0x3f
	.zero		1


	//   ....[58]....
        /*0418*/ 	.word	0x000097e0
        /*041c*/ 	.word	0x00000006
        /*0420*/ 	.word	0x00000000
        /*0424*/ 	.short	0x010a
        /*0426*/ 	.byte	0x3f
	.zero		1


	//   ....[59]....
        /*0428*/ 	.word	0x00009870
        /*042c*/ 	.word	0x00000009
        /*0430*/ 	.word	0x00000000
        /*0434*/ 	.short	0x010a
        /*0436*/ 	.byte	0x3f
	.zero		1


	//   ....[60]....
        /*0438*/ 	.word	0x00009900
        /*043c*/ 	.word	0x00000006
        /*0440*/ 	.word	0x00000000
        /*0444*/ 	.short	0x010a
        /*0446*/ 	.byte	0x3f
	.zero		1


	//   ....[61]....
        /*0448*/ 	.word	0x00009990
        /*044c*/ 	.word	0x00000009
        /*0450*/ 	.word	0x00000000
        /*0454*/ 	.short	0x010a
        /*0456*/ 	.byte	0x3f
	.zero		1


	//   ....[62]....
        /*0458*/ 	.word	0x00009a20
        /*045c*/ 	.word	0x00000006
        /*0460*/ 	.word	0x00000000
        /*0464*/ 	.short	0x010a
        /*0466*/ 	.byte	0x3f
	.zero		1


	//   ....[63]....
        /*0468*/ 	.word	0x00009ab0
        /*046c*/ 	.word	0x00000009
        /*0470*/ 	.word	0x00000000
        /*0474*/ 	.short	0x010a
        /*0476*/ 	.byte	0x3f
	.zero		1


	//   ....[64]....
        /*0478*/ 	.word	0x00009b40
        /*047c*/ 	.word	0x00000006
        /*0480*/ 	.word	0x00000000
        /*0484*/ 	.short	0x010a
        /*0486*/ 	.byte	0x3f
	.zero		1


	//   ....[65]....
        /*0488*/ 	.word	0x00009bd0
        /*048c*/ 	.word	0x00000009
        /*0490*/ 	.word	0x00000000
        /*0494*/ 	.short	0x010a
        /*0496*/ 	.byte	0x3f
	.zero		1


	//   ....[66]....
        /*0498*/ 	.word	0x00009c60
        /*049c*/ 	.word	0x00000006
        /*04a0*/ 	.word	0x00000000
        /*04a4*/ 	.short	0x010a
        /*04a6*/ 	.byte	0x3f
	.zero		1


	//   ....[67]....
        /*04a8*/ 	.word	0x00009cf0
        /*04ac*/ 	.word	0x00000009
        /*04b0*/ 	.word	0x00000000
        /*04b4*/ 	.short	0x010a
        /*04b6*/ 	.byte	0x3f
	.zero		1


	//   ....[68]....
        /*04b8*/ 	.word	0x00009d80
        /*04bc*/ 	.word	0x00000006
        /*04c0*/ 	.word	0x00000000
        /*04c4*/ 	.short	0x010a
        /*04c6*/ 	.byte	0x3f
	.zero		1


	//   ....[69]....
        /*04c8*/ 	.word	0x00009e10
        /*04cc*/ 	.word	0x00000009
        /*04d0*/ 	.word	0x00000000
        /*04d4*/ 	.short	0x010a
        /*04d6*/ 	.byte	0x3f
	.zero		1


	//   ....[70]....
        /*04d8*/ 	.word	0x00009ea0
        /*04dc*/ 	.word	0x00000006
        /*04e0*/ 	.word	0x00000000
        /*04e4*/ 	.short	0x010a
        /*04e6*/ 	.byte	0x3f
	.zero		1


	//   ....[71]....
        /*04e8*/ 	.word	0x00009f30
        /*04ec*/ 	.word	0x00000009
        /*04f0*/ 	.word	0x00000000
        /*04f4*/ 	.short	0x010a
        /*04f6*/ 	.byte	0x3f
	.zero		1


	//   ....[72]....
        /*04f8*/ 	.word	0x00009fc0
        /*04fc*/ 	.word	0x00000006
        /*0500*/ 	.word	0x00000000
        /*0504*/ 	.short	0x010a
        /*0506*/ 	.byte	0x3f
	.zero		1


	//   ....[73]....
        /*0508*/ 	.word	0x0000a050
        /*050c*/ 	.word	0x00000009
        /*0510*/ 	.word	0x00000000
        /*0514*/ 	.short	0x010a
        /*0516*/ 	.byte	0x3f
	.zero		1


	//   ....[74]....
        /*0518*/ 	.word	0x0000a0e0
        /*051c*/ 	.word	0x00000006
        /*0520*/ 	.word	0x00000000
        /*0524*/ 	.short	0x010a
        /*0526*/ 	.byte	0x3f
	.zero		1


	//   ....[75]....
        /*0528*/ 	.word	0x0000a170
        /*052c*/ 	.word	0x00000003
        /*0530*/ 	.word	0x00000000
        /*0534*/ 	.short	0x010a
        /*0536*/ 	.byte	0x3f
	.zero		1


	//   ....[76]....
        /*0538*/ 	.word	0x0000a1e0
        /*053c*/ 	.word	0x0000000d
        /*0540*/ 	.word	0x00000000
        /*0544*/ 	.short	0x010a
        /*0546*/ 	.byte	0x3f
	.zero		1


	//   ....[77]....
        /*0548*/ 	.word	0x0000a240
        /*054c*/ 	.word	0x0000000f
        /*0550*/ 	.word	0x00000000
        /*0554*/ 	.short	0x010a
        /*0556*/ 	.byte	0x3f
	.zero		1


	//   ....[78]....
        /*0558*/ 	.word	0x0000a310
        /*055c*/ 	.word	0x00000015
        /*0560*/ 	.word	0x000000b0
        /*0564*/ 	.short	0x010a
        /*0566*/ 	.byte	0x3f
	.zero		1


	//   ....[79]....
        /*0568*/ 	.word	0x0000a3e0
        /*056c*/ 	.word	0x00000006
        /*0570*/ 	.word	0x00000000
        /*0574*/ 	.short	0x010a
        /*0576*/ 	.byte	0x3f
	.zero		1


	//   ....[80]....
        /*0578*/ 	.word	0x0000a430
        /*057c*/ 	.word	0x00000007
        /*0580*/ 	.word	0x00000000
        /*0584*/ 	.short	0x010a
        /*0586*/ 	.byte	0x3f
	.zero		1


	//   ....[81]....
        /*0588*/ 	.word	0x0000a480
        /*058c*/ 	.word	0x00000006
        /*0590*/ 	.word	0x00000000
        /*0594*/ 	.short	0x010a
        /*0596*/ 	.byte	0x3f
	.zero		1


	//   ....[82]....
        /*0598*/ 	.word	0x0000a4d0
        /*059c*/ 	.word	0x00000009
        /*05a0*/ 	.word	0x00000000
        /*05a4*/ 	.short	0x010a
        /*05a6*/ 	.byte	0x3f
	.zero		1


	//   ....[83]....
        /*05a8*/ 	.word	0x0000a520
        /*05ac*/ 	.word	0x00000006
        /*05b0*/ 	.word	0x00000000
        /*05b4*/ 	.short	0x010a
        /*05b6*/ 	.byte	0x3f
	.zero		1


	//   ....[84]....
        /*05b8*/ 	.word	0x0000a570
        /*05bc*/ 	.word	0x00000009
        /*05c0*/ 	.word	0x00000000
        /*05c4*/ 	.short	0x010a
        /*05c6*/ 	.byte	0x3f
	.zero		1


	//   ....[85]....
        /*05c8*/ 	.word	0x0000a5c0
        /*05cc*/ 	.word	0x00000006
        /*05d0*/ 	.word	0x00000000
        /*05d4*/ 	.short	0x010a
        /*05d6*/ 	.byte	0x3f
	.zero		1


	//   ....[86]....
        /*05d8*/ 	.word	0x0000a610
        /*05dc*/ 	.word	0x00000009
        /*05e0*/ 	.word	0x00000000
        /*05e4*/ 	.short	0x010a
        /*05e6*/ 	.byte	0x3f
	.zero		1


	//   ....[87]....
        /*05e8*/ 	.word	0x0000a660
        /*05ec*/ 	.word	0x00000006
        /*05f0*/ 	.word	0x00000000
        /*05f4*/ 	.short	0x010a
        /*05f6*/ 	.byte	0x3f
	.zero		1


	//   ....[88]....
        /*05f8*/ 	.word	0x0000a6b0
        /*05fc*/ 	.word	0x00000009
        /*0600*/ 	.word	0x00000000
        /*0604*/ 	.short	0x010a
        /*0606*/ 	.byte	0x3f
	.zero		1


	//   ....[89]....
        /*0608*/ 	.word	0x0000a700
        /*060c*/ 	.word	0x00000006
        /*0610*/ 	.word	0x00000000
        /*0614*/ 	.short	0x010a
        /*0616*/ 	.byte	0x3f
	.zero		1


	//   ....[90]....
        /*0618*/ 	.word	0x0000a750
        /*061c*/ 	.word	0x00000009
        /*0620*/ 	.word	0x00000000
        /*0624*/ 	.short	0x010a
        /*0626*/ 	.byte	0x3f
	.zero		1


	//   ....[91]....
        /*0628*/ 	.word	0x0000a7a0
        /*062c*/ 	.word	0x00000006
        /*0630*/ 	.word	0x00000000
        /*0634*/ 	.short	0x010a
        /*0636*/ 	.byte	0x3f
	.zero		1


	//   ....[92]....
        /*0638*/ 	.word	0x0000a7f0
        /*063c*/ 	.word	0x00000009
        /*0640*/ 	.word	0x00000000
        /*0644*/ 	.short	0x010a
        /*0646*/ 	.byte	0x3f
	.zero		1


	//   ....[93]....
        /*0648*/ 	.word	0x0000a840
        /*064c*/ 	.word	0x00000006
        /*0650*/ 	.word	0x00000000
        /*0654*/ 	.short	0x010a
        /*0656*/ 	.byte	0x3f
	.zero		1


	//   ....[94]....
        /*0658*/ 	.word	0x0000a890
        /*065c*/ 	.word	0x00000009
        /*0660*/ 	.word	0x00000000
        /*0664*/ 	.short	0x010a
        /*0666*/ 	.byte	0x3f
	.zero		1


	//   ....[95]....
        /*0668*/ 	.word	0x0000a8e0
        /*066c*/ 	.word	0x00000006
        /*0670*/ 	.word	0x00000000
        /*0674*/ 	.short	0x010a
        /*0676*/ 	.byte	0x3f
	.zero		1


	//   ....[96]....
        /*0678*/ 	.word	0x0000a930
        /*067c*/ 	.word	0x00000009
        /*0680*/ 	.word	0x00000000
        /*0684*/ 	.short	0x010a
        /*0686*/ 	.byte	0x3f
	.zero		1


	//   ....[97]....
        /*0688*/ 	.word	0x0000a980
        /*068c*/ 	.word	0x00000006
        /*0690*/ 	.word	0x00000000
        /*0694*/ 	.short	0x010a
        /*0696*/ 	.byte	0x3f
	.zero		1


	//   ....[98]....
        /*0698*/ 	.word	0x0000a9d0
        /*069c*/ 	.word	0x00000009
        /*06a0*/ 	.word	0x00000000
        /*06a4*/ 	.short	0x010a
        /*06a6*/ 	.byte	0x3f
	.zero		1


	//   ....[99]....
        /*06a8*/ 	.word	0x0000aa20
        /*06ac*/ 	.word	0x00000006
        /*06b0*/ 	.word	0x00000000
        /*06b4*/ 	.short	0x010a
        /*06b6*/ 	.byte	0x3f
	.zero		1


	//----- nvinfo : EIATTR_NUM_MBARRIERS
	.align		4
.L_28:
        /*06b8*/ 	.byte	0x03, 0x38
        /*06ba*/ 	.short	0x002e


	//----- nvinfo : EIATTR_EXIT_INSTR_OFFSETS
	.align		4
        /*06bc*/ 	.byte	0x04, 0x1c
        /*06be*/ 	.short	(.L_30 - .L_29)


	//   ....[0]....
.L_29:
        /*06c0*/ 	.word	0x00000bc0


	//   ....[1]....
        /*06c4*/ 	.word	0x000013b0


	//   ....[2]....
        /*06c8*/ 	.word	0x00008210


	//   ....[3]....
        /*06cc*/ 	.word	0x00008770


	//   ....[4]....
        /*06d0*/ 	.word	0x0000a1c0


	//----- nvinfo : EIATTR_MAX_THREADS
	.align		4
.L_30:
        /*06d4*/ 	.byte	0x04, 0x05
        /*06d6*/ 	.short	(.L_32 - .L_31)
.L_31:
        /*06d8*/ 	.word	0x00000180
        /*06dc*/ 	.word	0x00000001
        /*06e0*/ 	.word	0x00000001


	//----- nvinfo : EIATTR_CRS_STACK_SIZE
	.align		4
.L_32:
        /*06e4*/ 	.byte	0x04, 0x1e
        /*06e6*/ 	.short	(.L_34 - .L_33)
.L_33:
        /*06e8*/ 	.word	0x00000000


	//----- nvinfo : EIATTR_CBANK_PARAM_SIZE
	.align		4
.L_34:
        /*06ec*/ 	.byte	0x03, 0x19
        /*06ee*/ 	.short	0x0470


	//----- nvinfo : EIATTR_PARAM_CBANK
	.align		4
        /*06f0*/ 	.byte	0x04, 0x0a
        /*06f2*/ 	.short	(.L_36 - .L_35)
	.align		4
.L_35:
        /*06f4*/ 	.word	index@(.nv.constant0._ZN7cutlass13device_kernelINS_4gemm6kernel13GemmUniversalIN4cute5tupleIJiiiiEEENS1_10collective13CollectiveMmaINS1_37MainloopSm90TmaGmmaWarpSpecializedFP8ILi22ENS5_IJNS4_1CILi2EEENSA_ILi1EEESC_EEENS1_35KernelTmaWarpSpecializedCooperativeEEENS5_IJNSA_ILi256EEENSA_ILi64EEENSA_ILi32EEEEEENS_12float_e5m2_tENS5_IJlSC_lEEESK_SL_NS4_8TiledMMAINS4_8MMA_AtomIJNS4_4SM904GMMA30MMA_64x64x32_F32E5M2E5M2_SS_TNILNSP_7ScaleInE1ELSR_1EEEEEENS4_6LayoutISD_NS5_IJSC_NSA_ILi0EEESV_EEEEENS5_IJNS4_10UnderscoreESY_SY_EEEEENS4_13SM90_TMA_LOADENS4_14ComposedLayoutINS4_7SwizzleILi1ELi4ELi3EEENS4_18smem_ptr_flag_bitsILi8EEENSU_INS5_IJNSA_ILi8EEESI_EEENS5_IJSI_SC_EEEEEEEvNS4_8identityENS4_23SM90_TMA_LOAD_MULTICASTES1B_vS1C_EENS_8epilogue10collective6detail29Sm90TmaWarpSpecializedAdapterINS1G_15DefaultEpilogueISK_SL_SL_NS1F_6thread17LinearCombinationISK_Li1EffLNS1K_9ScaleType4KindE0ELNS_15FloatRoundStyleE2ESK_EENS1_15EpilogueDefaultEEEEEvvEEEEvNT_6ParamsE)
        /*06f8*/ 	.short	0x0210
        /*06fa*/ 	.short	0x0470


	//----- nvinfo : EIATTR_SW_WAR
	.align		4
.L_36:
        /*06fc*/ 	.byte	0x04, 0x36
        /*06fe*/ 	.short	(.L_38 - .L_37)
.L_37:
        /*0700*/ 	.word	0x00000008
.L_38:


//--------------------- .nv.callgraph             --------------------------
	.section	.nv.callgraph,"",@"SHT_CUDA_CALLGRAPH"
	.align	4
	.sectionentsize	8
	.align		4
        /*0000*/ 	.word	0x00000000
	.align		4
        /*0004*/ 	.word	0xffffffff
	.align		4
        /*0008*/ 	.word	0x00000000
	.align		4
        /*000c*/ 	.word	0xfffffffe
	.align		4
        /*0010*/ 	.word	0x00000000
	.align		4
        /*0014*/ 	.word	0xfffffffd
	.align		4
        /*0018*/ 	.word	0x00000000
	.align		4
        /*001c*/ 	.word	0xfffffffc


//--------------------- .nv.constant4             --------------------------
	.section	.nv.constant4,"a",@progbits
	.align	8
	.align		8
.nv.constant4:
        /*0000*/ 	.dword	_ZN39_INTERNAL_0da8d339_4_k_cu_b57f1388_51944cuda3std3__45__cpo5beginE
	.align		8
        /*0008*/ 	.dword	_ZN39_INTERNAL_0da8d339_4_k_cu_b57f1388_51944cuda3std3__45__cpo3endE
	.align		8
        /*0010*/ 	.dword	_ZN39_INTERNAL_0da8d339_4_k_cu_b57f1388_51944cuda3std3__45__cpo6cbeginE
	.align		8
        /*0018*/ 	.dword	_ZN39_INTERNAL_0da8d339_4_k_cu_b57f1388_51944cuda3std3__45__cpo4cendE
	.align		8
        /*0020*/ 	.dword	_ZN39_INTERNAL_0da8d339_4_k_cu_b57f1388_51944cuda3std3__441_GLOBAL__N__0da8d339_4_k_cu_b57f1388_51946ignoreE
	.align		8
        /*0028*/ 	.dword	_ZN39_INTERNAL_0da8d339_4_k_cu_b57f1388_51944cuda3std3__419piecewise_constructE
	.align		8
        /*0030*/ 	.dword	_ZN39_INTERNAL_0da8d339_4_k_cu_b57f1388_51944cuda3std3__48in_placeE
	.align		8
        /*0038*/ 	.dword	_ZN39_INTERNAL_0da8d339_4_k_cu_b57f1388_51944cuda3std6ranges3__45__cpo4swapE
	.align		8
        /*0040*/ 	.dword	_ZN39_INTERNAL_0da8d339_4_k_cu_b57f1388_51944cuda3std6ranges3__45__cpo9iter_moveE
	.align		8
        /*0048*/ 	.dword	_ZN39_INTERNAL_0da8d339_4_k_cu_b57f1388_51944cute7productE
	.align		8
        /*0050*/ 	.dword	_ZN39_INTERNAL_0da8d339_4_k_cu_b57f1388_51944cute1_E


//--------------------- .text._ZN7cutlass13device_kernelINS_4gemm6kernel13GemmUniversalIN4cute5tupleIJiiiiEEENS1_10collective13CollectiveMmaINS1_37MainloopSm90TmaGmmaWarpSpecializedFP8ILi22ENS5_IJNS4_1CILi2EEENSA_ILi1EEESC_EEENS1_35KernelTmaWarpSpecializedCooperativeEEENS5_IJNSA_ILi256EEENSA_ILi64EEENSA_ILi32EEEEEENS_12float_e5m2_tENS5_IJlSC_lEEESK_SL_NS4_8TiledMMAINS4_8MMA_AtomIJNS4_4SM904GMMA30MMA_64x64x32_F32E5M2E5M2_SS_TNILNSP_7ScaleInE1ELSR_1EEEEEENS4_6LayoutISD_NS5_IJSC_NSA_ILi0EEESV_EEEEENS5_IJNS4_10UnderscoreESY_SY_EEEEENS4_13SM90_TMA_LOADENS4_14ComposedLayoutINS4_7SwizzleILi1ELi4ELi3EEENS4_18smem_ptr_flag_bitsILi8EEENSU_INS5_IJNSA_ILi8EEESI_EEENS5_IJSI_SC_EEEEEEEvNS4_8identityENS4_23SM90_TMA_LOAD_MULTICASTES1B_vS1C_EENS_8epilogue10collective6detail29Sm90TmaWarpSpecializedAdapterINS1G_15DefaultEpilogueISK_SL_SL_NS1F_6thread17LinearCombinationISK_Li1EffLNS1K_9ScaleType4KindE0ELNS_15FloatRoundStyleE2ESK_EENS1_15EpilogueDefaultEEEEEvvEEEEvNT_6ParamsE --------------------------
	.section	.text._ZN7cutlass13device_kernelINS_4gemm6kernel13GemmUniversalIN4cute5tupleIJiiiiEEENS1_10collective13CollectiveMmaINS1_37MainloopSm90TmaGmmaWarpSpecializedFP8ILi22ENS5_IJNS4_1CILi2EEENSA_ILi1EEESC_EEENS1_35KernelTmaWarpSpecializedCooperativeEEENS5_IJNSA_ILi256EEENSA_ILi64EEENSA_ILi32EEEEEENS_12float_e5m2_tENS5_IJlSC_lEEESK_SL_NS4_8TiledMMAINS4_8MMA_AtomIJNS4_4SM904GMMA30MMA_64x64x32_F32E5M2E5M2_SS_TNILNSP_7ScaleInE1ELSR_1EEEEEENS4_6LayoutISD_NS5_IJSC_NSA_ILi0EEESV_EEEEENS5_IJNS4_10UnderscoreESY_SY_EEEEENS4_13SM90_TMA_LOADENS4_14ComposedLayoutINS4_7SwizzleILi1ELi4ELi3EEENS4_18smem_ptr_flag_bitsILi8EEENSU_INS5_IJNSA_ILi8EEESI_EEENS5_IJSI_SC_EEEEEEEvNS4_8identityENS4_23SM90_TMA_LOAD_MULTICASTES1B_vS1C_EENS_8epilogue10collective6detail29Sm90TmaWarpSpecializedAdapterINS1G_15DefaultEpilogueISK_SL_SL_NS1F_6thread17LinearCombinationISK_Li1EffLNS1K_9ScaleType4KindE0ELNS_15FloatRoundStyleE2ESK_EENS1_15EpilogueDefaultEEEEEvvEEEEvNT_6ParamsE,"ax",@progbits
	.align	128
.text._ZN7cutlass13device_kernelINS_4gemm6kernel13GemmUniversalIN4cute5tupleIJiiiiEEENS1_10collective13CollectiveMmaINS1_37MainloopSm90TmaGmmaWarpSpecializedFP8ILi22ENS5_IJNS4_1CILi2EEENSA_ILi1EEESC_EEENS1_35KernelTmaWarpSpecializedCooperativeEEENS5_IJNSA_ILi256EEENSA_ILi64EEENSA_ILi32EEEEEENS_12float_e5m2_tENS5_IJlSC_lEEESK_SL_NS4_8TiledMMAINS4_8MMA_AtomIJNS4_4SM904GMMA30MMA_64x64x32_F32E5M2E5M2_SS_TNILNSP_7ScaleInE1ELSR_1EEEEEENS4_6LayoutISD_NS5_IJSC_NSA_ILi0EEESV_EEEEENS5_IJNS4_10UnderscoreESY_SY_EEEEENS4_13SM90_TMA_LOADENS4_14ComposedLayoutINS4_7SwizzleILi1ELi4ELi3EEENS4_18smem_ptr_flag_bitsILi8EEENSU_INS5_IJNSA_ILi8EEESI_EEENS5_IJSI_SC_EEEEEEEvNS4_8identityENS4_23SM90_TMA_LOAD_MULTICASTES1B_vS1C_EENS_8epilogue10collective6detail29Sm90TmaWarpSpecializedAdapterINS1G_15DefaultEpilogueISK_SL_SL_NS1F_6thread17LinearCombinationISK_Li1EffLNS1K_9ScaleType4KindE0ELNS_15FloatRoundStyleE2ESK_EENS1_15EpilogueDefaultEEEEEvvEEEEvNT_6ParamsE:
        .type           _ZN7cutlass13device_kernelINS_4gemm6kernel13GemmUniversalIN4cute5tupleIJiiiiEEENS1_10collective13CollectiveMmaINS1_37MainloopSm90TmaGmmaWarpSpecializedFP8ILi22ENS5_IJNS4_1CILi2EEENSA_ILi1EEESC_EEENS1_35KernelTmaWarpSpecializedCooperativeEEENS5_IJNSA_ILi256EEENSA_ILi64EEENSA_ILi32EEEEEENS_12float_e5m2_tENS5_IJlSC_lEEESK_SL_NS4_8TiledMMAINS4_8MMA_AtomIJNS4_4SM904GMMA30MMA_64x64x32_F32E5M2E5M2_SS_TNILNSP_7ScaleInE1ELSR_1EEEEEENS4_6LayoutISD_NS5_IJSC_NSA_ILi0EEESV_EEEEENS5_IJNS4_10UnderscoreESY_SY_EEEEENS4_13SM90_TMA_LOADENS4_14ComposedLayoutINS4_7SwizzleILi1ELi4ELi3EEENS4_18smem_ptr_flag_bitsILi8EEENSU_INS5_IJNSA_ILi8EEESI_EEENS5_IJSI_SC_EEEEEEEvNS4_8identityENS4_23SM90_TMA_LOAD_MULTICASTES1B_vS1C_EENS_8epilogue10collective6detail29Sm90TmaWarpSpecializedAdapterINS1G_15DefaultEpilogueISK_SL_SL_NS1F_6thread17LinearCombinationISK_Li1EffLNS1K_9ScaleType4KindE0ELNS_15FloatRoundStyleE2ESK_EENS1_15EpilogueDefaultEEEEEvvEEEEvNT_6ParamsE,@function
        .size           _ZN7cutlass13device_kernelINS_4gemm6kernel13GemmUniversalIN4cute5tupleIJiiiiEEENS1_10collective13CollectiveMmaINS1_37MainloopSm90TmaGmmaWarpSpecializedFP8ILi22ENS5_IJNS4_1CILi2EEENSA_ILi1EEESC_EEENS1_35KernelTmaWarpSpecializedCooperativeEEENS5_IJNSA_ILi256EEENSA_ILi64EEENSA_ILi32EEEEEENS_12float_e5m2_tENS5_IJlSC_lEEESK_SL_NS4_8TiledMMAINS4_8MMA_AtomIJNS4_4SM904GMMA30MMA_64x64x32_F32E5M2E5M2_SS_TNILNSP_7ScaleInE1ELSR_1EEEEEENS4_6LayoutISD_NS5_IJSC_NSA_ILi0EEESV_EEEEENS5_IJNS4_10UnderscoreESY_SY_EEEEENS4_13SM90_TMA_LOADENS4_14ComposedLayoutINS4_7SwizzleILi1ELi4ELi3EEENS4_18smem_ptr_flag_bitsILi8EEENSU_INS5_IJNSA_ILi8EEESI_EEENS5_IJSI_SC_EEEEEEEvNS4_8identityENS4_23SM90_TMA_LOAD_MULTICASTES1B_vS1C_EENS_8epilogue10collective6detail29Sm90TmaWarpSpecializedAdapterINS1G_15DefaultEpilogueISK_SL_SL_NS1F_6thread17LinearCombinationISK_Li1EffLNS1K_9ScaleType4KindE0ELNS_15FloatRoundStyleE2ESK_EENS1_15EpilogueDefaultEEEEEvvEEEEvNT_6ParamsE,(.L_x_243 - _ZN7cutlass13device_kernelINS_4gemm6kernel13GemmUniversalIN4cute5tupleIJiiiiEEENS1_10collective13CollectiveMmaINS1_37MainloopSm90TmaGmmaWarpSpecializedFP8ILi22ENS5_IJNS4_1CILi2EEENSA_ILi1EEESC_EEENS1_35KernelTmaWarpSpecializedCooperativeEEENS5_IJNSA_ILi256EEENSA_ILi64EEENSA_ILi32EEEEEENS_12float_e5m2_tENS5_IJlSC_lEEESK_SL_NS4_8TiledMMAINS4_8MMA_AtomIJNS4_4SM904GMMA30MMA_64x64x32_F32E5M2E5M2_SS_TNILNSP_7ScaleInE1ELSR_1EEEEEENS4_6LayoutISD_NS5_IJSC_NSA_ILi0EEESV_EEEEENS5_IJNS4_10UnderscoreESY_SY_EEEEENS4_13SM90_TMA_LOADENS4_14ComposedLayoutINS4_7SwizzleILi1ELi4ELi3EEENS4_18smem_ptr_flag_bitsILi8EEENSU_INS5_IJNSA_ILi8EEESI_EEENS5_IJSI_SC_EEEEEEEvNS4_8identityENS4_23SM90_TMA_LOAD_MULTICASTES1B_vS1C_EENS_8epilogue10collective6detail29Sm90TmaWarpSpecializedAdapterINS1G_15DefaultEpilogueISK_SL_SL_NS1F_6thread17LinearCombinationISK_Li1EffLNS1K_9ScaleType4KindE0ELNS_15FloatRoundStyleE2ESK_EENS1_15EpilogueDefaultEEEEEvvEEEEvNT_6ParamsE)
        .other          _ZN7cutlass13device_kernelINS_4gemm6kernel13GemmUniversalIN4cute5tupleIJiiiiEEENS1_10collective13CollectiveMmaINS1_37MainloopSm90TmaGmmaWarpSpecializedFP8ILi22ENS5_IJNS4_1CILi2EEENSA_ILi1EEESC_EEENS1_35KernelTmaWarpSpecializedCooperativeEEENS5_IJNSA_ILi256EEENSA_ILi64EEENSA_ILi32EEEEEENS_12float_e5m2_tENS5_IJlSC_lEEESK_SL_NS4_8TiledMMAINS4_8MMA_AtomIJNS4_4SM904GMMA30MMA_64x64x32_F32E5M2E5M2_SS_TNILNSP_7ScaleInE1ELSR_1EEEEEENS4_6LayoutISD_NS5_IJSC_NSA_ILi0EEESV_EEEEENS5_IJNS4_10UnderscoreESY_SY_EEEEENS4_13SM90_TMA_LOADENS4_14ComposedLayoutINS4_7SwizzleILi1ELi4ELi3EEENS4_18smem_ptr_flag_bitsILi8EEENSU_INS5_IJNSA_ILi8EEESI_EEENS5_IJSI_SC_EEEEEEEvNS4_8identityENS4_23SM90_TMA_LOAD_MULTICASTES1B_vS1C_EENS_8epilogue10collective6detail29Sm90TmaWarpSpecializedAdapterINS1G_15DefaultEpilogueISK_SL_SL_NS1F_6thread17LinearCombinationISK_Li1EffLNS1K_9ScaleType4KindE0ELNS_15FloatRoundStyleE2ESK_EENS1_15EpilogueDefaultEEEEEvvEEEEvNT_6ParamsE,@"STO_CUDA_ENTRY STV_DEFAULT"
_ZN7cutlass13device_kernelINS_4gemm6kernel13GemmUniversalIN4cute5tupleIJiiiiEEENS1_10collective13CollectiveMmaINS1_37MainloopSm90TmaGmmaWarpSpecializedFP8ILi22ENS5_IJNS4_1CILi2EEENSA_ILi1EEESC_EEENS1_35KernelTmaWarpSpecializedCooperativeEEENS5_IJNSA_ILi256EEENSA_ILi64EEENSA_ILi32EEEEEENS_12float_e5m2_tENS5_IJlSC_lEEESK_SL_NS4_8TiledMMAINS4_8MMA_AtomIJNS4_4SM904GMMA30MMA_64x64x32_F32E5M2E5M2_SS_TNILNSP_7ScaleInE1ELSR_1EEEEEENS4_6LayoutISD_NS5_IJSC_NSA_ILi0EEESV_EEEEENS5_IJNS4_10UnderscoreESY_SY_EEEEENS4_13SM90_TMA_LOADENS4_14ComposedLayoutINS4_7SwizzleILi1ELi4ELi3EEENS4_18smem_ptr_flag_bitsILi8EEENSU_INS5_IJNSA_ILi8EEESI_EEENS5_IJSI_SC_EEEEEEEvNS4_8identityENS4_23SM90_TMA_LOAD_MULTICASTES1B_vS1C_EENS_8epilogue10collective6detail29Sm90TmaWarpSpecializedAdapterINS1G_15DefaultEpilogueISK_SL_SL_NS1F_6thread17LinearCombinationISK_Li1EffLNS1K_9ScaleType4KindE0ELNS_15FloatRoundStyleE2ESK_EENS1_15EpilogueDefaultEEEEEvvEEEEvNT_6ParamsE:
[----:B------:R-:W-:Y:S01]  /*0000*/  LDC R1, c[0x0][0x28] ;  /* 0x00000a00ff017b82 */ /* 0x000fe20000000800 */
[----:B------:R-:W0:Y:S01]  /*0010*/  S2R R0, SR_TID.X ;  /* 0x0000000000007919 */ /* 0x000e220000002100 */
[----:B------:R-:W-:Y:S01]  /*0020*/  ELECT P0, URZ, PT ;  /* 0x00000000003f782f */ /* 0x000fe20003800000 */
[----:B------:R-:W-:Y:S01]  /*0030*/  BSSY B0, `(.L_x_0) ;  /* 0x000000f000007945 */ /* 0x000fe20003800000 */
[--C-:B0-----:R-:W-:Y:S02]  /*0040*/  SHF.R.U32.HI R2, RZ, 0x5, R0.reuse ;  /* 0x00000005ff027819 */ /* 0x101fe40000011600 */
[----:B------:R-:W-:-:S03]  /*0050*/  SHF.R.U32.HI R3, RZ, 0x7, R0 ;  /* 0x00000007ff037819 */ /* 0x000fc60000011600 */
[----:B------:R-:W0:Y:S04]  /*0060*/  SHFL.IDX PT, R7, R2, RZ, 0x1f ;  /* 0x00001fff02077589 */ /* 0x000e2800000e0000 */
[----:B------:R-:W1:Y:S01]  /*0070*/  SHFL.IDX PT, R3, R3, RZ, 0x1f ;  /* 0x00001fff03037589 */ /* 0x000e6200000e0000 */
[----:B0-----:R-:W-:-:S13]  /*0080*/  ISETP.NE.OR P0, PT, R7, RZ, !P0 ;  /* 0x000000ff0700720c */ /* 0x001fda0004705670 */
[----:B-1----:R-:W-:Y:S05]  /*0090*/  @P0 BRA `(.L_x_1) ;  /* 0x0000000000200947 */ /* 0x002fea0003800000 */
[----:B------:R-:W-:Y:S02]  /*00a0*/  ULDC.64 UR4, c[0x0][0x198] ;  /* 0x0000660000047ab9 */ /* 0x000fe40000000a00 */
[----:B------:R-:W-:Y:S02]  /*00b0*/  UIADD3 UR6, UP0, UR4, 0xf0, URZ ;  /* 0x000000f004067890 */ /* 0x000fe4000ff1e03f */
[----:B------:R-:W-:Y:S02]  /*00c0*/  UIADD3 UR4, UP1, UR4, 0x1f0, URZ ;  /* 0x000001f004047890 */ /* 0x000fe4000ff3e03f */
[----:B------:R-:W-:Y:S02]  /*00d0*/  UIADD3.X UR7, URZ, UR5, URZ, UP0, !UPT ;  /* 0x000000053f077290 */ /* 0x000fe400087fe43f */
[----:B------:R-:W-:-:S07]  /*00e0*/  UIADD3.X UR5, URZ, UR5, URZ, UP1, !UPT ;  /* 0x000000053f057290 */ /* 0x000fce0008ffe43f */
[----:B------:R0:W-:Y:S02]  /*00f0*/  UTMACCTL.PF [UR6] ;  /* 0x00000000060079b9 */ /* 0x0001e40008040000 */
[----:B------:R0:W-:Y:S02]  /*0100*/  UTMACCTL.PF [UR4] ;  /* 0x00000000040079b9 */ /* 0x0001e40008040000 */
[----:B0-----:R-:W-:Y:S01]  /*0110*/  NOP ;  /* 0x0000000000007918 */ /* 0x001fe20000000000 */
.L_x_1:
[----:B------:R-:W-:Y:S05]  /*0120*/  BSYNC B0 ;  /* 0x0000000000007941 */ /* 0x000fea0003800000 */
.L_x_0:
[----:B------:R-:W0:Y:S02]  /*0130*/  SHFL.IDX PT, R4, R2, RZ, 0x1f ;  /* 0x00001fff02047589 */ /* 0x000e2400000e0000 */
[----:B0-----:R-:W-:-:S13]  /*0140*/  ISETP.NE.AND P0, PT, R4, RZ, PT ;  /* 0x000000ff0400720c */ /* 0x001fda0003f05270 */
[----:B------:R-:W-:Y:S05]  /*0150*/  @P0 BRA `(.L_x_2) ;  /* 0x0000000000f40947 */ /* 0x000fea0003800000 */
[----:B------:R-:W-:Y:S01]  /*0160*/  ELECT P0, URZ, PT ;  /* 0x00000000003f782f */ /* 0x000fe20003800000 */
[----:B------:R-:W-:-:S12]  /*0170*/  BSSY B0, `(.L_x_2) ;  /* 0x000003b000007945 */ /* 0x000fd80003800000 */
[----:B------:R-:W-:Y:S05]  /*0180*/  @!P0 BRA `(.L_x_3) ;  /* 0x0000000000e48947 */ /* 0x000fea0003800000 */
[----:B------:R-:W0:Y:S01]  /*0190*/  S2UR UR8, SR_CgaCtaId ;  /* 0x00000000000879c3 */ /* 0x000e220000008800 */
[----:B------:R-:W-:Y:S01]  /*01a0*/  UMOV UR4, 0x400 ;  /* 0x0000040000047882 */ /* 0x000fe20000000000 */
[----:B------:R-:W-:Y:S01]  /*01b0*/  UMOV UR5, 0x1 ;  /* 0x0000000100057882 */ /* 0x000fe20000000000 */
[----:B------:R-:W-:Y:S02]  /*01c0*/  UMOV UR6, 0x4 ;  /* 0x0000000400067882 */ /* 0x000fe40000000000 */
[----:B------:R-:W-:-:S04]  /*01d0*/  UIADD3 UR6, -UR6, 0x100000, URZ ;  /* 0x0010000006067890 */ /* 0x000fc8000fffe13f */
[----:B------:R-:W-:Y:S02]  /*01e0*/  USHF.L.U32 UR7, UR6, 0xb, URZ ;  /* 0x0000000b06077899 */ /* 0x000fe4000800063f */
[----:B------:R-:W-:Y:S02]  /*01f0*/  USHF.L.U32 UR6, UR6, 0x1, URZ ;  /* 0x0000000106067899 */ /* 0x000fe4000800063f */
[----:B0-----:R-:W-:Y:S02]  /*0200*/  ULEA UR8, UR8, UR4, 0x18 ;  /* 0x0000000408087291 */ /* 0x001fe4000f8ec03f */
[----:B------:R-:W-:-:S04]  /*0210*/  UIADD3 UR4, -UR5, 0x100000, URZ ;  /* 0x0010000005047890 */ /* 0x000fc8000fffe13f */
[----:B------:R-:W-:Y:S02]  /*0220*/  USHF.L.U32 UR5, UR4, 0xb, URZ ;  /* 0x0000000b04057899 */ /* 0x000fe4000800063f */
[----:B------:R-:W-:Y:S01]  /*0230*/  USHF.L.U32 UR4, UR4, 0x1, URZ ;  /* 0x0000000104047899 */ /* 0x000fe2000800063f */
[----:B------:R-:W0:Y:S11]  /*0240*/  FENCE.VIEW.ASYNC.S ;  /* 0x00000000000073c6 */ /* 0x000e360000000000 */
[----:B0-----:R0:W1:Y:S01]  /*0250*/  SYNCS.EXCH.64 URZ, [UR8], UR4 ;  /* 0x00000004083f75b2 */ /* 0x0010620008000100 */
[----:B------:R0:W2:Y:S01]  /*0260*/  SYNCS.EXCH.64 URZ, [UR8+0xb0], UR6 ;  /* 0x0000b006083f75b2 */ /* 0x0000a20008000100 */
[----:B------:R0:W3:Y:S01]  /*0270*/  SYNCS.EXCH.64 URZ, [UR8+0x8], UR4 ;  /* 0x00000804083f75b2 */ /* 0x0000e20008000100 */
[----:B------:R0:W4:Y:S01]  /*0280*/  SYNCS.EXCH.64 URZ, [UR8+0xb8], UR6 ;  /* 0x0000b806083f75b2 */ /* 0x0001220008000100 */
[----:B------:R0:W0:Y:S01]  /*0290*/  SYNCS.EXCH.64 URZ, [UR8+0x10], UR4 ;  /* 0x00001004083f75b2 */ /* 0x0000220008000100 */
        /* <DEDUP_REMOVED lines=39> */
[----:B-1234-:R-:W-:Y:S01]  /*0510*/  NOP ;  /* 0x0000000000007918 */ /* 0x01efe20000000000 */
.L_x_3:
[----:B0-----:R-:W-:Y:S05]  /*0520*/  BSYNC B0 ;  /* 0x0000000000007941 */ /* 0x001fea0003800000 */
.L_x_2:
[----:B------:R-:W-:Y:S01]  /*0530*/  SHF.R.S32.HI R5, RZ, 0x1f, R0 ;  /* 0x0000001fff057819 */ /* 0x000fe20000011400 */
[----:B------:R-:W0:Y:S01]  /*0540*/  SHFL.IDX PT, R2, R2, RZ, 0x1f ;  /* 0x00001fff02027589 */ /* 0x000e2200000e0000 */
[----:B------:R-:W1:Y:S01]  /*0550*/  S2UR UR8, SR_CTAID.X ;  /* 0x00000000000879c3 */ /* 0x000e620000002500 */
[----:B------:R-:W-:Y:S02]  /*0560*/  ELECT P0, URZ, PT ;  /* 0x00000000003f782f */ /* 0x000fe40003800000 */
[----:B------:R-:W-:Y:S01]  /*0570*/  LEA.HI R5, R5, R0, RZ, 0x7 ;  /* 0x0000000005057211 */ /* 0x000fe200078f38ff */
[----:B------:R-:W2:Y:S01]  /*0580*/  S2R R8, SR_CTAID.Y ;  /* 0x0000000000087919 */ /* 0x000ea20000002600 */
[----:B------:R-:W-:Y:S01]  /*0590*/  SHF.R.S32.HI R11, RZ, 0x1f, R4 ;  /* 0x0000001fff0b7819 */ /* 0x000fe20000011404 */
[----:B------:R-:W-:Y:S01]  /*05a0*/  ULDC UR4, c[0x0][0x150] ;  /* 0x0000540000047ab9 */ /* 0x000fe20000000800 */
[----:B------:R-:W-:Y:S01]  /*05b0*/  LOP3.LUT R5, R5, 0xffffff80, RZ, 0xc0, !PT ;  /* 0xffffff8005057812 */ /* 0x000fe200078ec0ff */
[----:B------:R-:W-:Y:S01]  /*05c0*/  VIADD R16, R3, 0xffffffff ;  /* 0xffffffff03107836 */ /* 0x000fe20000000000 */
[----:B------:R-:W-:Y:S01]  /*05d0*/  LEA.HI R11, R11, R4, RZ, 0x2 ;  /* 0x000000040b0b7211 */ /* 0x000fe200078f10ff */
[----:B------:R-:W3:Y:S01]  /*05e0*/  LDC R12, c[0x0][0x144] ;  /* 0x00005100ff0c7b82 */ /* 0x000ee20000000800 */
[----:B------:R-:W-:Y:S01]  /*05f0*/  NOP ;  /* 0x0000000000007918 */ /* 0x000fe20000000000 */
[----:B------:R-:W-:Y:S01]  /*0600*/  IMAD.IADD R6, R0, 0x1, -R5 ;  /* 0x0000000100067824 */ /* 0x000fe200078e0a05 */
[----:B------:R-:W-:Y:S01]  /*0610*/  LOP3.LUT R11, R11, 0x3ffffffc, RZ, 0xc0, !PT ;  /* 0x3ffffffc0b0b7812 */ /* 0x000fe200078ec0ff */
[----:B------:R-:W-:Y:S01]  /*0620*/  NOP ;  /* 0x0000000000007918 */ /* 0x000fe20000000000 */
[----:B------:R-:W-:-:S02]  /*0630*/  ISETP.NE.AND P4, PT, R3, RZ, PT ;  /* 0x000000ff0300720c */ /* 0x000fc40003f85270 */
[----:B------:R-:W-:Y:S01]  /*0640*/  SHF.R.S32.HI R5, RZ, 0x1f, R6 ;  /* 0x0000001fff057819 */ /* 0x000fe20000011406 */
[----:B------:R-:W-:Y:S01]  /*0650*/  IMAD.IADD R4, R4, 0x1, -R11 ;  /* 0x0000000104047824 */ /* 0x000fe200078e0a0b */
[----:B------:R-:W4:Y:S01]  /*0660*/  LDC R14, c[0x0][0x140] ;  /* 0x00005000ff0e7b82 */ /* 0x000f220000000800 */
[----:B------:R-:W-:Y:S02]  /*0670*/  ISETP.GE.U32.AND P6, PT, R16, 0x2, PT ;  /* 0x000000021000780c */ /* 0x000fe40003fc6070 */
[----:B------:R-:W-:Y:S02]  /*0680*/  LEA.HI R5, R5, R6, RZ, 0x3 ;  /* 0x0000000605057211 */ /* 0x000fe400078f18ff */
[----:B0-----:R-:W-:Y:S02]  /*0690*/  ISETP.NE.OR P0, PT, R2, RZ, !P0 ;  /* 0x000000ff0200720c */ /* 0x001fe40004705670 */
[--C-:B------:R-:W-:Y:S01]  /*06a0*/  SHF.R.S32.HI R2, RZ, 0x3, R5.reuse ;  /* 0x00000003ff027819 */ /* 0x100fe20000011405 */
[----:B------:R-:W0:Y:S01]  /*06b0*/  LDC R13, c[0x0][0x148] ;  /* 0x00005200ff0d7b82 */ /* 0x000e220000000800 */
[----:B------:R-:W-:-:S02]  /*06c0*/  SHF.R.S32.HI R5, RZ, 0x1f, R5 ;  /* 0x0000001fff057819 */ /* 0x000fc40000011405 */
[----:B-1----:R-:W-:Y:S02]  /*06d0*/  I2FP.F32.U32 R10, UR8 ;  /* 0x00000008000a7c45 */ /* 0x002fe40008201000 */
[----:B------:R-:W-:-:S03]  /*06e0*/  LEA.HI R5, R5, R2, RZ, 0x2 ;  /* 0x0000000205057211 */ /* 0x000fc600078f10ff */
[----:B------:R-:W-:Y:S01]  /*06f0*/  FMUL R10, R10, UR4 ;  /* 0x000000040a0a7c20 */ /* 0x000fe20008400000 */
[----:B------:R-:W-:Y:S01]  /*0700*/  LOP3.LUT R5, R5, 0xfffffffc, RZ, 0xc0, !PT ;  /* 0xfffffffc05057812 */ /* 0x000fe200078ec0ff */
[----:B------:R-:W-:Y:S01]  /*0710*/  VOTEU.ALL UP0, P0 ;  /* 0x00000000003f7886 */ /* 0x000fe20000000000 */
[----:B--2---:R-:W-:Y:S01]  /*0720*/  I2FP.F32.U32 R11, R8 ;  /* 0x00000008000b7245 */ /* 0x004fe20000201000 */
[----:B------:R-:W-:Y:S01]  /*0730*/  ULDC UR4, c[0x0][0x154] ;  /* 0x0000550000047ab9 */ /* 0x000fe20000000800 */
[----:B------:R-:W-:Y:S01]  /*0740*/  VOTEU.ALL UP1, P0 ;  /* 0x00000000003f7886 */ /* 0x000fe20000020000 */
[----:B------:R-:W1:Y:S01]  /*0750*/  F2I.U32.TRUNC.NTZ R10, R10 ;  /* 0x0000000a000a7305 */ /* 0x000e62000020f000 */
[----:B------:R-:W-:Y:S01]  /*0760*/  IMAD.IADD R5, R2, 0x1, -R5 ;  /* 0x0000000102057824 */ /* 0x000fe200078e0a05 */
[----:B------:R-:W2:Y:S01]  /*0770*/  @!UP0 S2UR UR7, SR_CgaCtaId ;  /* 0x00000000000789c3 */ /* 0x000ea20000008800 */
[----:B------:R-:W-:Y:S01]  /*0780*/  @!UP0 UMOV UR6, 0x400 ;  /* 0x0000040000068882 */ /* 0x000fe20000000000 */
[----:B----4-:R-:W-:Y:S01]  /*0790*/  ISETP.EQ.U32.AND P2, PT, R14, 0x1, PT ;  /* 0x000000010e00780c */ /* 0x010fe20003f42070 */
[----:B------:R-:W-:-:S05]  /*07a0*/  IMAD R5, R4, 0x4, R5 ;  /* 0x0000000404057824 */ /* 0x000fca00078e0205 */
[----:B------:R-:W-:-:S04]  /*07b0*/  LEA.HI R2, R5, R5, RZ, 0x1 ;  /* 0x0000000505027211 */ /* 0x000fc800078f08ff */
[----:B------:R-:W-:Y:S01]  /*07c0*/  LOP3.LUT R4, R2, 0xfffffffe, RZ, 0xc0, !PT ;  /* 0xfffffffe02047812 */ /* 0x000fe200078ec0ff */
[----:B-1----:R-:W-:Y:S02]  /*07d0*/  IMAD.MOV R15, RZ, RZ, -R10 ;  /* 0x000000ffff0f7224 */ /* 0x002fe400078e0a0a */
[----:B------:R-:W-:Y:S01]  /*07e0*/  FMUL R10, R11, UR4 ;  /* 0x000000040b0a7c20 */ /* 0x000fe20008400000 */
[----:B------:R-:W-:Y:S01]  /*07f0*/  SHF.R.S32.HI R2, RZ, 0x1f, R7 ;  /* 0x0000001fff027819 */ /* 0x000fe20000011407 */
[----:B------:R-:W-:Y:S01]  /*0800*/  UMOV UR4, 0x20 ;  /* 0x0000002000047882 */ /* 0x000fe20000000000 */
[----:B---3--:R-:W-:Y:S01]  /*0810*/  IMAD R12, R12, R15, UR8 ;  /* 0x000000080c0c7e24 */ /* 0x008fe2000f8e020f */
[----:B------:R-:W-:-:S04]  /*0820*/  @!UP0 UIADD3 UR4, -UR4, 0x100000, URZ ;  /* 0x0010000004048890 */ /* 0x000fc8000fffe13f */
[----:B------:R-:W-:Y:S02]  /*0830*/  @!UP0 USHF.L.U32 UR5, UR4, 0xb, URZ ;  /* 0x0000000b04058899 */ /* 0x000fe4000800063f */
[----:B------:R-:W-:Y:S01]  /*0840*/  @!UP0 USHF.L.U32 UR4, UR4, 0x1, URZ ;  /* 0x0000000104048899 */ /* 0x000fe2000800063f */
[C---:B------:R-:W-:Y:S01]  /*0850*/  IMAD.IADD R11, R5.reuse, 0x1, -R4 ;  /* 0x00000001050b7824 */ /* 0x040fe200078e0a04 */
[----:B------:R-:W1:Y:S01]  /*0860*/  F2I.U32.TRUNC.NTZ R10, R10 ;  /* 0x0000000a000a7305 */ /* 0x000e62000020f000 */
[----:B------:R-:W-:Y:S01]  /*0870*/  LEA.HI R2, R2, R7, RZ, 0x2 ;  /* 0x0000000702027211 */ /* 0x000fe200078f10ff */
[----:B------:R-:W-:Y:S02]  /*0880*/  IMAD.SHL.U32 R4, R5, 0x4, RZ ;  /* 0x0000000405047824 */ /* 0x000fe400078e00ff */
[----:B------:R-:W-:Y:S01]  /*0890*/  ISETP.NE.AND P3, PT, R11, R12, PT ;  /* 0x0000000c0b00720c */ /* 0x000fe20003f65270 */
[----:B--2---:R-:W-:Y:S01]  /*08a0*/  @!UP0 ULEA UR6, UR7, UR6, 0x18 ;  /* 0x0000000607068291 */ /* 0x004fe2000f8ec03f */
[----:B------:R-:W-:Y:S01]  /*08b0*/  LOP3.LUT R2, R2, 0xfffffffc, RZ, 0xc0, !PT ;  /* 0xfffffffc02027812 */ /* 0x000fe200078ec0ff */
[----:B------:R-:W-:Y:S01]  /*08c0*/  VOTEU.ALL UP0, P0 ;  /* 0x00000000003f7886 */ /* 0x000fe20000000000 */
[----:B------:R-:W-:-:S02]  /*08d0*/  LOP3.LUT R5, R5, 0xc, R4, 0x78, !PT ;  /* 0x0000000c05057812 */ /* 0x000fc400078e7804 */
[----:B------:R-:W-:Y:S01]  /*08e0*/  LOP3.LUT P0, RZ, R6, 0x7, RZ, 0xc0, !PT ;  /* 0x0000000706ff7812 */ /* 0x000fe2000780c0ff */
[----:B------:R-:W-:Y:S02]  /*08f0*/  IMAD.IADD R7, R7, 0x1, -R2 ;  /* 0x0000000107077824 */ /* 0x000fe400078e0a02 */
[----:B------:R-:W-:Y:S01]  /*0900*/  IMAD.MOV.U32 R6, RZ, RZ, 0x1 ;  /* 0x00000001ff067424 */ /* 0x000fe200078e00ff */
[----:B------:R-:W-:Y:S01]  /*0910*/  ISETP.LT.U32.AND P0, PT, R5, 0x2, !P0 ;  /* 0x000000020500780c */ /* 0x000fe20004701070 */
[----:B-1----:R-:W-:Y:S01]  /*0920*/  IMAD.MOV R20, RZ, RZ, -R10 ;  /* 0x000000ffff147224 */ /* 0x002fe200078e0a0a */
[----:B------:R-:W-:Y:S01]  /*0930*/  ISETP.NE.AND P1, PT, R7, 0x3, PT ;  /* 0x000000030700780c */ /* 0x000fe20003f25270 */
[----:B------:R-:W1:Y:S02]  /*0940*/  FENCE.VIEW.ASYNC.S ;  /* 0x00000000000073c6 */ /* 0x000e640000000000 */
[----:B-1----:R1:W2:Y:S01]  /*0950*/  @!UP0 SYNCS.EXCH.64 URZ, [UR6+0x170], UR4 ;  /* 0x00017004063f85b2 */ /* 0x0022a20008000100 */
[----:B------:R-:W-:Y:S01]  /*0960*/  @P3 LEA.HI R2, R5, R5, RZ, 0x1 ;  /* 0x0000000505023211 */ /* 0x000fe200078f08ff */
[----:B0-----:R-:W-:Y:S01]  /*0970*/  IMAD R11, R13, R20, R8 ;  /* 0x000000140d0b7224 */ /* 0x001fe200078e0208 */
[----:B------:R-:W-:-:S02]  /*0980*/  ISETP.EQ.OR P1, PT, R7, RZ, !P1 ;  /* 0x000000ff0700720c */ /* 0x000fc40004f22670 */
[----:B------:R-:W-:Y:S02]  /*0990*/  @P3 SHF.R.S32.HI R2, RZ, 0x1, R2 ;  /* 0x00000001ff023819 */ /* 0x000fe40000011402 */
[----:B------:R-:W-:Y:S02]  /*09a0*/  ISETP.EQ.AND P1, PT, R3, RZ, P1 ;  /* 0x000000ff0300720c */ /* 0x000fe40000f22270 */
[----:B------:R-:W-:Y:S02]  /*09b0*/  @P3 ISETP.NE.AND P5, PT, R2, R11, PT ;  /* 0x0000000b0200320c */ /* 0x000fe40003fa5270 */
[----:B------:R-:W-:Y:S02]  /*09c0*/  SEL R3, RZ, 0x1, !P0 ;  /* 0x00000001ff037807 */ /* 0x000fe40004000000 */
[----:B------:R-:W-:Y:S02]  /*09d0*/  @P3 SEL R6, RZ, 0x1, P5 ;  /* 0x00000001ff063807 */ /* 0x000fe40002800000 */
[----:B------:R-:W-:Y:S01]  /*09e0*/  SEL R4, RZ, 0x1, !P1 ;  /* 0x00000001ff047807 */ /* 0x000fe20004800000 */
[----:B------:R1:W0:Y:S01]  /*09f0*/  @!UP1 SYNCS.EXCH.64 URZ, [UR6+0x178], UR4 ;  /* 0x00017804063f95b2 */ /* 0x0002220008000100 */
[----:B------:R-:W-:Y:S01]  /*0a00*/  LOP3.LUT R6, R6, R3, RZ, 0xc0, !PT ;  /* 0x0000000306067212 */ /* 0x000fe200078ec0ff */
[----:B------:R-:W-:Y:S01]  /*0a10*/  NOP ;  /* 0x0000000000007918 */ /* 0x000fe20000000000 */
[----:B------:R-:W-:Y:S01]  /*0a20*/  SEL R4, R4, 0x2, P6 ;  /* 0x0000000204047807 */ /* 0x000fe20003000000 */
[----:B------:R-:W-:Y:S06]  /*0a30*/  @!P2 BRA `(.L_x_4) ;  /* 0x000000000008a947 */ /* 0x000fec0003800000 */
[----:B0-2---:R-:W-:Y:S01]  /*0a40*/  UCGABAR_ARV ;  /* 0x00000000000079c7 */ /* 0x005fe20008000000 */
[----:B------:R-:W-:Y:S05]  /*0a50*/  BRA `(.L_x_5) ;  /* 0x0000000000047947 */ /* 0x000fea0003800000 */
.L_x_4:
[----:B0-2---:R-:W-:Y:S01]  /*0a60*/  NOP ;  /* 0x0000000000007918 */ /* 0x005fe20000000000 */
.L_x_5:
[----:B------:R-:W0:Y:S01]  /*0a70*/  LDC R2, c[0x0][0x65c] ;  /* 0x00019700ff027b82 */ /* 0x000e220000000800 */
[----:B------:R-:W-:Y:S01]  /*0a80*/  IMAD.MOV.U32 R3, RZ, RZ, RZ ;  /* 0x000000ffff037224 */ /* 0x000fe200078e00ff */
[----:B0-----:R-:W-:Y:S01]  /*0a90*/  ISETP.NE.AND P3, PT, R2, 0x1, PT ;  /* 0x000000010200780c */ /* 0x001fe20003f65270 */
[----:B------:R-:W-:-:S12]  /*0aa0*/  IMAD.U32 R2, RZ, RZ, UR8 ;  /* 0x00000008ff027e24 */ /* 0x000fd8000f8e00ff */
[----:B------:R-:W0:Y:S01]  /*0ab0*/  @P3 LDC R15, c[0x0][0x10] ;  /* 0x00000400ff0f3b82 */ /* 0x000e220000000800 */
[----:B------:R-:W-:Y:S02]  /*0ac0*/  @P3 IMAD.MOV.U32 R9, RZ, RZ, RZ ;  /* 0x000000ffff093224 */ /* 0x000fe400078e00ff */
[----:B------:R-:W-:-:S05]  /*0ad0*/  @P3 IMAD.MOV.U32 R17, RZ, RZ, RZ ;  /* 0x000000ffff113224 */ /* 0x000fca00078e00ff */
[----:B------:R-:W2:Y:S01]  /*0ae0*/  @!P3 LDC R11, c[0x0][0xc] ;  /* 0x00000300ff0bbb82 */ /* 0x000ea20000000800 */
[----:B0-----:R-:W-:-:S04]  /*0af0*/  @P3 IMAD.WIDE.U32 R14, R15, UR8, R8 ;  /* 0x000000080f0e3c25 */ /* 0x001fc8000f8e0008 */
[----:B--2---:R-:W-:-:S04]  /*0b00*/  @!P3 IMAD.WIDE.U32 R10, R8, R11, R2 ;  /* 0x0000000b080ab225 */ /* 0x004fc800078e0002 */
[----:B------:R-:W-:Y:S02]  /*0b10*/  @P3 IMAD.MOV.U32 R2, RZ, RZ, R14 ;  /* 0x000000ffff023224 */ /* 0x000fe400078e000e */
[----:B------:R-:W-:Y:S02]  /*0b20*/  @P3 IMAD.IADD R3, R15, 0x1, R17 ;  /* 0x000000010f033824 */ /* 0x000fe400078e0211 */
[----:B------:R-:W-:Y:S02]  /*0b30*/  @!P3 IMAD.MOV.U32 R2, RZ, RZ, R10 ;  /* 0x000000ffff02b224 */ /* 0x000fe400078e000a */
[----:B------:R-:W-:Y:S01]  /*0b40*/  @!P3 IMAD.MOV.U32 R3, RZ, RZ, R11 ;  /* 0x000000ffff03b224 */ /* 0x000fe200078e000b */
[----:B------:R-:W-:Y:S06]  /*0b50*/  @!P2 BRA `(.L_x_6) ;  /* 0x00000000000ca947 */ /* 0x000fec0003800000 */
[----:B------:R-:W-:Y:S01]  /*0b60*/  UCGABAR_WAIT ;  /* 0x0000000000007dc7 */ /* 0x000fe20008000000 */
[----:B------:R-:W-:Y:S01]  /*0b70*/  CCTL.IVALL ;  /* 0x00000000ff00798f */ /* 0x000fe20002000000 */
[----:B------:R-:W-:Y:S05]  /*0b80*/  BRA `(.L_x_7) ;  /* 0x0000000000047947 */ /* 0x000fea0003800000 */
.L_x_6:
[----:B------:R-:W-:Y:S06]  /*0b90*/  BAR.SYNC.DEFER_BLOCKING 0x0 ;  /* 0x0000000000007b1d */ /* 0x000fec0000010000 */
.L_x_7:
[----:B------:R-:W-:Y:S05]  /*0ba0*/  @!P4 BRA `(.L_x_8) ;  /* 0x00000074009cc947 */ /* 0x000fea0003800000 */
[----:B------:R-:W-:-:S13]  /*0bb0*/  ISETP.GT.U32.AND P0, PT, R16, 0x1, PT ;  /* 0x000000011000780c */ /* 0x000fda0003f04070 */
[----:B-1----:R-:W-:Y:S05]  /*0bc0*/  @P0 EXIT ;  /* 0x000000000000094d */ /* 0x002fea0003800000 */
[----:B------:R-:W-:Y:S01]  /*0bd0*/  ULDC.64 UR4, c[0x0][0x650] ;  /* 0x0001940000047ab9 */ /* 0x000fe20000000a00 */
[----:B------:R-:W-:Y:S01]  /*0be0*/  PRMT R14, RZ, 0x7610, R14 ;  /* 0x00007610ff0e7816 */ /* 0x000fe2000000000e */
[----:B------:R-:W-:Y:S01]  /*0bf0*/  IMAD.MOV.U32 R10, RZ, RZ, -0x1 ;  /* 0xffffffffff0a7424 */ /* 0x000fe200078e00ff */
[----:B------:R-:W-:Y:S01]  /*0c00*/  ISETP.GE.U32.AND P0, PT, R2, UR4, PT ;  /* 0x0000000402007c0c */ /* 0x000fe2000bf06070 */
[----:B------:R-:W-:Y:S02]  /*0c10*/  IMAD.MOV.U32 R11, RZ, RZ, -0x1 ;  /* 0xffffffffff0b7424 */ /* 0x000fe400078e00ff */
[----:B------:R-:W-:Y:S01]  /*0c20*/  IMAD.MOV.U32 R7, RZ, RZ, -0x1 ;  /* 0xffffffffff077424 */ /* 0x000fe200078e00ff */
[----:B------:R-:W-:-:S13]  /*0c30*/  ISETP.GE.U32.AND.EX P0, PT, R3, UR5, PT, P0 ;  /* 0x0000000503007c0c */ /* 0x000fda000bf06100 */
[----:B------:R-:W-:Y:S05]  /*0c40*/  @P0 BRA `(.L_x_9) ;  /* 0x0000000400280947 */ /* 0x000fea0003800000 */
[----:B------:R-:W0:Y:S01]  /*0c50*/  LDC.64 R22, c[0x0][0x628] ;  /* 0x00018a00ff167b82 */ /* 0x000e220000000a00 */
[----:B------:R-:W-:Y:S02]  /*0c60*/  IMAD.MOV.U32 R10, RZ, RZ, R2 ;  /* 0x000000ffff0a7224 */ /* 0x000fe400078e0002 */
[----:B------:R-:W-:-:S05]  /*0c70*/  IMAD.MOV.U32 R11, RZ, RZ, R3 ;  /* 0x000000ffff0b7224 */ /* 0x000fca00078e0003 */
[----:B------:R-:W1:Y:S08]  /*0c80*/  LDC R18, c[0x0][0x630] ;  /* 0x00018c00ff127b82 */ /* 0x000e700000000800 */
[----:B------:R-:W2:Y:S01]  /*0c90*/  LDC.64 R24, c[0x0][0x620] ;  /* 0x00018800ff187b82 */ /* 0x000ea20000000a00 */
[----:B0-----:R-:W-:-:S04]  /*0ca0*/  ISETP.NE.U32.AND P0, PT, R22, RZ, PT ;  /* 0x000000ff1600720c */ /* 0x001fc80003f05070 */
[----:B------:R-:W-:-:S13]  /*0cb0*/  ISETP.NE.AND.EX P0, PT, R23, RZ, PT, P0 ;  /* 0x000000ff1700720c */ /* 0x000fda0003f05300 */
[----:B-12---:R-:W-:Y:S05]  /*0cc0*/  @!P0 BRA `(.L_x_10) ;  /* 0x0000000000288947 */ /* 0x006fea0003800000 */
[----:B------:R-:W0:Y:S02]  /*0cd0*/  LDC R7, c[0x0][0x634] ;  /* 0x00018d00ff077b82 */ /* 0x000e240000000800 */
[----:B0-----:R-:W-:-:S05]  /*0ce0*/  IADD3 R7, P0, R2, R7, RZ ;  /* 0x0000000702077210 */ /* 0x001fca0007f1e0ff */
[----:B------:R-:W-:-:S04]  /*0cf0*/  IMAD.X R19, RZ, RZ, R3, P0 ;  /* 0x000000ffff137224 */ /* 0x000fc800000e0603 */
[----:B------:R-:W-:-:S04]  /*0d00*/  IMAD.WIDE.U32 R10, R19, R22, RZ ;  /* 0x00000016130a7225 */ /* 0x000fc800078e00ff */
[----:B------:R-:W-:-:S04]  /*0d10*/  IMAD.WIDE.U32 R14, P0, R7, R23, R10 ;  /* 0x00000017070e7225 */ /* 0x000fc8000780000a */
[----:B------:R-:W-:-:S04]  /*0d20*/  IMAD.WIDE.U32 R10, R7, R22, RZ ;  /* 0x00000016070a7225 */ /* 0x000fc800078e00ff */
[----:B------:R-:W-:Y:S01]  /*0d30*/  IMAD.X R17, RZ, RZ, RZ, P0 ;  /* 0x000000ffff117224 */ /* 0x000fe200000e06ff */
[----:B------:R-:W-:Y:S01]  /*0d40*/  IADD3 RZ, P0, R11, R14, RZ ;  /* 0x0000000e0bff7210 */ /* 0x000fe20007f1e0ff */
[----:B------:R-:W-:-:S04]  /*0d50*/  IMAD.MOV.U32 R16, RZ, RZ, R15 ;  /* 0x000000ffff107224 */ /* 0x000fc800078e000f */
[----:B------:R-:W-:-:S08]  /*0d60*/  IMAD.WIDE.U32.X R10, R19, R23, R16, P0 ;  /* 0x00000017130a7225 */ /* 0x000fd000000e0410 */
.L_x_10:
[----:B------:R-:W0:Y:S01]  /*0d70*/  LDC.64 R26, c[0x0][0x640] ;  /* 0x00019000ff1a7b82 */ /* 0x000e220000000a00 */
[--C-:B------:R-:W-:Y:S01]  /*0d80*/  SHF.R.U64 R28, R10, R18, R11.reuse ;  /* 0x000000120a1c7219 */ /* 0x100fe2000000120b */
[----:B------:R-:W-:Y:S01]  /*0d90*/  IMAD R29, R13, R20, R8 ;  /* 0x000000140d1d7224 */ /* 0x000fe200078e0208 */
[----:B------:R-:W-:Y:S01]  /*0da0*/  SHF.R.U32.HI R7, RZ, R18, R11 ;  /* 0x00000012ff077219 */ /* 0x000fe2000001160b */
[----:B------:R-:W-:Y:S01]  /*0db0*/  IMAD.MOV.U32 R23, RZ, RZ, 0x1 ;  /* 0x00000001ff177424 */ /* 0x000fe200078e00ff */
[----:B------:R-:W-:-:S03]  /*0dc0*/  IADD3 R9, P0, RZ, -R28, RZ ;  /* 0x8000001cff097210 */ /* 0x000fc60007f1e0ff */
[----:B------:R-:W1:Y:S02]  /*0dd0*/  LDC R16, c[0x0][0x618] ;  /* 0x00018600ff107b82 */ /* 0x000e640000000800 */
[----:B------:R-:W-:Y:S02]  /*0de0*/  IMAD.X R7, RZ, RZ, ~R7, P0 ;  /* 0x000000ffff077224 */ /* 0x000fe400000e0e07 */
[----:B------:R-:W-:-:S04]  /*0df0*/  IMAD.WIDE.U32 R10, R9, R24, R2 ;  /* 0x00000018090a7225 */ /* 0x000fc800078e0002 */
[----:B------:R-:W2:Y:S01]  /*0e00*/  LDC R15, c[0x0][0x608] ;  /* 0x00018200ff0f7b82 */ /* 0x000ea20000000800 */
[----:B------:R-:W-:-:S04]  /*0e10*/  IMAD R14, R7, R24, RZ ;  /* 0x00000018070e7224 */ /* 0x000fc800078e02ff */
[----:B------:R-:W-:-:S03]  /*0e20*/  IMAD R7, R9, R25, R14 ;  /* 0x0000001909077224 */ /* 0x000fc600078e020e */
[----:B------:R-:W3:Y:S01]  /*0e30*/  LDC R22, c[0x0][0x658] ;  /* 0x00019600ff167b82 */ /* 0x000ee20000000800 */
[----:B------:R-:W-:Y:S01]  /*0e40*/  IMAD.IADD R7, R11, 0x1, R7 ;  /* 0x000000010b077824 */ /* 0x000fe200078e0207 */
[----:B0-----:R-:W-:-:S04]  /*0e50*/  ISETP.NE.U32.AND P0, PT, R26, RZ, PT ;  /* 0x000000ff1a00720c */ /* 0x001fc80003f05070 */
[----:B------:R-:W-:Y:S02]  /*0e60*/  ISETP.NE.AND.EX P0, PT, R27, RZ, PT, P0 ;  /* 0x000000ff1b00720c */ /* 0x000fe40003f05300 */
[----:B------:R-:W0:Y:S01]  /*0e70*/  LDC R18, c[0x0][0x600] ;  /* 0x00018000ff127b82 */ /* 0x000e220000000800 */
[-CC-:B-1----:R-:W-:Y:S02]  /*0e80*/  SHF.R.U64 R19, R10, R16.reuse, R7.reuse ;  /* 0x000000100a137219 */ /* 0x182fe40000001207 */
[----:B------:R-:W-:Y:S01]  /*0e90*/  SHF.R.U32.HI R10, RZ, R16, R7 ;  /* 0x00000010ff0a7219 */ /* 0x000fe20000011607 */
[----:B------:R-:W-:-:S04]  /*0ea0*/  IMAD.MOV.U32 R7, RZ, RZ, -0x1 ;  /* 0xffffffffff077424 */ /* 0x000fc800078e00ff */
[----:B------:R-:W1:Y:S01]  /*0eb0*/  LDC R21, c[0x0][0x648] ;  /* 0x00019200ff157b82 */ /* 0x000e620000000800 */
[-CC-:B--2---:R-:W-:Y:S02]  /*0ec0*/  SHF.R.U64 R16, R19, R15.reuse, R10.reuse ;  /* 0x0000000f13107219 */ /* 0x184fe4000000120a */
[----:B------:R-:W-:-:S05]  /*0ed0*/  SHF.R.U32.HI R9, RZ, R15, R10 ;  /* 0x0000000fff097219 */ /* 0x000fca000001160a */
[----:B------:R-:W2:Y:S01]  /*0ee0*/  LDC R24, c[0x0][0x638] ;  /* 0x00018e00ff187b82 */ /* 0x000ea20000000800 */
[-CC-:B---3--:R-:W-:Y:S02]  /*0ef0*/  SHF.R.U64 R20, R16, R22.reuse, R9.reuse ;  /* 0x0000001610147219 */ /* 0x188fe40000001209 */
[-C--:B------:R-:W-:Y:S02]  /*0f00*/  SHF.L.U32 R7, R7, R22.reuse, RZ ;  /* 0x0000001607077219 */ /* 0x080fe400000006ff */
[----:B------:R-:W-:Y:S01]  /*0f10*/  SHF.R.U32.HI R9, RZ, R22, R9 ;  /* 0x00000016ff097219 */ /* 0x000fe20000011609 */
[----:B------:R-:W-:Y:S01]  /*0f20*/  IMAD.MOV.U32 R8, RZ, RZ, R20 ;  /* 0x000000ffff087224 */ /* 0x000fe200078e0014 */
[----:B------:R-:W-:Y:S01]  /*0f30*/  LOP3.LUT R13, RZ, R7, RZ, 0x33, !PT ;  /* 0x00000007ff0d7212 */ /* 0x000fe200078e33ff */
[----:B------:R-:W3:Y:S01]  /*0f40*/  LDC R25, c[0x0][0x610] ;  /* 0x00018400ff197b82 */ /* 0x000ee20000000800 */
[----:B------:R-:W-:Y:S05]  /*0f50*/  @!P0 BRA `(.L_x_11) ;  /* 0x0000000000288947 */ /* 0x000fea0003800000 */
[----:B------:R-:W4:Y:S02]  /*0f60*/  LDC R7, c[0x0][0x64c] ;  /* 0x00019300ff077b82 */ /* 0x000f240000000800 */
[----:B----4-:R-:W-:-:S05]  /*0f70*/  IADD3 R7, P0, R20, R7, RZ ;  /* 0x0000000714077210 */ /* 0x010fca0007f1e0ff */
        /* <DEDUP_REMOVED lines=8> */
.L_x_11:
[----:B-1----:R-:W-:Y:S01]  /*1000*/  SHF.R.U64 R9, R8, R21, R9 ;  /* 0x0000001508097219 */ /* 0x002fe20000001209 */
[----:B0-----:R-:W-:Y:S01]  /*1010*/  VIADD R10, R18, 0xffffffff ;  /* 0xffffffff120a7836 */ /* 0x001fe20000000000 */
[----:B------:R-:W-:Y:S01]  /*1020*/  SHF.L.U32 R7, R23, R22, RZ ;  /* 0x0000001617077219 */ /* 0x000fe200000006ff */
[----:B------:R-:W-:Y:S01]  /*1030*/  IMAD.MOV.U32 R14, RZ, RZ, 0x1 ;  /* 0x00000001ff0e7424 */ /* 0x000fe200078e00ff */
[----:B------:R-:W-:Y:S01]  /*1040*/  LOP3.LUT R8, R16, R13, RZ, 0xc0, !PT ;  /* 0x0000000d10087212 */ /* 0x000fe200078ec0ff */
[----:B------:R-:W-:Y:S01]  /*1050*/  IMAD.MOV R11, RZ, RZ, -R9 ;  /* 0x000000ffff0b7224 */ /* 0x000fe200078e0a09 */
[----:B------:R-:W-:Y:S02]  /*1060*/  SEL R12, R12, R29, !P3 ;  /* 0x0000001d0c0c7207 */ /* 0x000fe40005800000 */
[----:B------:R-:W-:Y:S01]  /*1070*/  LOP3.LUT R10, R19, R10, RZ, 0xc0, !PT ;  /* 0x0000000a130a7212 */ /* 0x000fe200078ec0ff */
[----:B------:R-:W-:Y:S02]  /*1080*/  IMAD R9, R7, R9, R8 ;  /* 0x0000000907097224 */ /* 0x000fe400078e0208 */
[----:B--2---:R-:W-:-:S02]  /*1090*/  IMAD R7, R11, R24, R20 ;  /* 0x000000180b077224 */ /* 0x004fc400078e0214 */
[----:B---3--:R-:W-:Y:S02]  /*10a0*/  IMAD R12, R9, R25, R12 ;  /* 0x00000019090c7224 */ /* 0x008fe400078e020c */
[----:B------:R-:W-:-:S05]  /*10b0*/  IMAD R7, R7, R18, R10 ;  /* 0x0000001207077224 */ /* 0x000fca00078e020a */
[----:B------:R-:W-:Y:S02]  /*10c0*/  SEL R11, R7, R12, !P3 ;  /* 0x0000000c070b7207 */ /* 0x000fe40005800000 */
[----:B------:R-:W-:Y:S01]  /*10d0*/  SEL R10, R12, R7, !P3 ;  /* 0x000000070c0a7207 */ /* 0x000fe20005800000 */
[----:B------:R-:W-:-:S07]  /*10e0*/  IMAD.MOV.U32 R7, RZ, RZ, R28 ;  /* 0x000000ffff077224 */ /* 0x000fce00078e001c */
.L_x_9:
[----:B------:R-:W-:-:S08]  /*10f0*/  NOP ;  /* 0x0000000000007918 */ /* 0x000fd00000000000 */
[----:B------:R-:W0:Y:S02]  /*1100*/  USETMAXREG.TRY_ALLOC.CTAPOOL UP0, 0xe8 ;  /* 0x000000e8000079c8 */ /* 0x000e240008000600 */
[----:B0-----:R-:W-:-:S13]  /*1110*/  PLOP3.LUT P0, PT, PT, PT, UP0, 0x80, 0x0 ;  /* 0x000000000000781c */ /* 0x001fda0003f0f008 */
[----:B------:R-:W-:Y:S05]  /*1120*/  @!P0 BRA `(.L_x_9) ;  /* 0xfffffffc00f08947 */ /* 0x000fea000383ffff */
[----:B------:R-:W-:Y:S01]  /*1130*/  ULDC.64 UR4, c[0x0][0x598] ;  /* 0x0001660000047ab9 */ /* 0x000fe20000000a00 */
[----:B------:R-:W-:Y:S01]  /*1140*/  ULDC.64 UR16, c[0x0][0x208] ;  /* 0x0000820000107ab9 */ /* 0x000fe20000000a00 */
[----:B------:R-:W-:-:S04]  /*1150*/  ISETP.NE.U32.AND P0, PT, RZ, UR4, PT ;  /* 0x00000004ff007c0c */ /* 0x000fc8000bf05070 */
[----:B------:R-:W-:-:S13]  /*1160*/  ISETP.NE.AND.EX P0, PT, RZ, UR5, PT, P0 ;  /* 0x00000005ff007c0c */ /* 0x000fda000bf05300 */
[----:B------:R-:W-:Y:S05]  /*1170*/  @!P0 BRA `(.L_x_12) ;  /* 0x00000000001c8947 */ /* 0x000fea0003800000 */
[----:B------:R-:W0:Y:S02]  /*1180*/  LDC.64 R8, c[0x0][0x598] ;  /* 0x00016600ff087b82 */ /* 0x000e240000000a00 */
[----:B0-----:R-:W2:Y:S02]  /*1190*/  LDG.E.64 R8, desc[UR16][R8.64] ;  /* 0x0000001008087981 */ /* 0x001ea4000c1e1b00 */
[----:B--2---:R-:W-:-:S04]  /*11a0*/  ISETP.NE.U32.AND P0, PT, R8, RZ, PT ;  /* 0x000000ff0800720c */ /* 0x004fc80003f05070 */
[----:B------:R-:W-:-:S13]  /*11b0*/  ISETP.NE.AND.EX P0, PT, R9, RZ, PT, P0 ;  /* 0x000000ff0900720c */ /* 0x000fda0003f05300 */
[----:B------:R-:W-:Y:S05]  /*11c0*/  @!P0 BRA `(.L_x_12) ;  /* 0x0000000000088947 */ /* 0x000fea0003800000 */
[----:B------:R0:W5:Y:S01]  /*11d0*/  LD.E R8, desc[UR16][R8.64] ;  /* 0x0000001008087980 */ /* 0x000162000c101900 */
[----:B------:R-:W-:Y:S05]  /*11e0*/  BRA `(.L_x_13) ;  /* 0x0000000000207947 */ /* 0x000fea0003800000 */
.L_x_12:
[----:B------:R-:W-:Y:S02]  /*11f0*/  ULDC.64 UR4, c[0x0][0x588] ;  /* 0x0001620000047ab9 */ /* 0x000fe40000000a00 */
[----:B------:R-:W-:-:S04]  /*1200*/  ISETP.NE.U32.AND P0, PT, RZ, UR4, PT ;  /* 0x00000004ff007c0c */ /* 0x000fc8000bf05070 */
[----:B------:R-:W-:-:S13]  /*1210*/  ISETP.NE.AND.EX P0, PT, RZ, UR5, PT, P0 ;  /* 0x00000005ff007c0c */ /* 0x000fda000bf05300 */
[----:B------:R-:W-:Y:S05]  /*1220*/  @!P0 BRA `(.L_x_14) ;  /* 0x00000000000c8947 */ /* 0x000fea0003800000 */
[----:B------:R-:W0:Y:S02]  /*1230*/  LDC.64 R8, c[0x0][0x588] ;  /* 0x00016200ff087b82 */ /* 0x000e240000000a00 */
[----:B0-----:R1:W5:Y:S01]  /*1240*/  LDG.E R8, desc[UR16][R8.64] ;  /* 0x0000001008087981 */ /* 0x001362000c1e1900 */
[----:B------:R-:W-:Y:S05]  /*1250*/  BRA `(.L_x_13) ;  /* 0x0000000000047947 */ /* 0x000fea0003800000 */
.L_x_14:
[----:B------:R-:W2:Y:S02]  /*1260*/  LDC R8, c[0x0][0x580] ;  /* 0x00016000ff087b82 */ /* 0x000ea40000000800 */
.L_x_13:
[----:B------:R-:W-:Y:S02]  /*1270*/  ULDC.64 UR4, c[0x0][0x5a0] ;  /* 0x0001680000047ab9 */ /* 0x000fe40000000a00 */
[----:B------:R-:W-:-:S04]  /*1280*/  ISETP.NE.U32.AND P0, PT, RZ, UR4, PT ;  /* 0x00000004ff007c0c */ /* 0x000fc8000bf05070 */
[----:B------:R-:W-:-:S13]  /*1290*/  ISETP.NE.AND.EX P0, PT, RZ, UR5, PT, P0 ;  /* 0x00000005ff007c0c */ /* 0x000fda000bf05300 */
[----:B------:R-:W-:Y:S05]  /*12a0*/  @!P0 BRA `(.L_x_15) ;  /* 0x00000000001c8947 */ /* 0x000fea0003800000 */
[----:B------:R-:W3:Y:S02]  /*12b0*/  LDC.64 R12, c[0x0][0x5a0] ;  /* 0x00016800ff0c7b82 */ /* 0x000ee40000000a00 */
[----:B---3--:R-:W3:Y:S02]  /*12c0*/  LDG.E.64 R12, desc[UR16][R12.64] ;  /* 0x000000100c0c7981 */ /* 0x008ee4000c1e1b00 */
[----:B---3--:R-:W-:-:S04]  /*12d0*/  ISETP.NE.U32.AND P0, PT, R12, RZ, PT ;  /* 0x000000ff0c00720c */ /* 0x008fc80003f05070 */
[----:B------:R-:W-:-:S13]  /*12e0*/  ISETP.NE.AND.EX P0, PT, R13, RZ, PT, P0 ;  /* 0x000000ff0d00720c */ /* 0x000fda0003f05300 */
[----:B------:R-:W-:Y:S05]  /*12f0*/  @!P0 BRA `(.L_x_15) ;  /* 0x0000000000088947 */ /* 0x000fea0003800000 */
[----:B01----:R0:W5:Y:S01]  /*1300*/  LD.E R9, desc[UR16][R12.64] ;  /* 0x000000100c097980 */ /* 0x003162000c101900 */
[----:B------:R-:W-:Y:S05]  /*1310*/  BRA `(.L_x_16) ;  /* 0x0000000000207947 */ /* 0x000fea0003800000 */
.L_x_15:
[----:B------:R-:W-:Y:S02]  /*1320*/  ULDC.64 UR4, c[0x0][0x590] ;  /* 0x0001640000047ab9 */ /* 0x000fe40000000a00 */
[----:B------:R-:W-:-:S04]  /*1330*/  ISETP.NE.U32.AND P0, PT, RZ, UR4, PT ;  /* 0x00000004ff007c0c */ /* 0x000fc8000bf05070 */
[----:B------:R-:W-:-:S13]  /*1340*/  ISETP.NE.AND.EX P0, PT, RZ, UR5, PT, P0 ;  /* 0x00000005ff007c0c */ /* 0x000fda000bf05300 */
[----:B------:R-:W-:Y:S05]  /*1350*/  @!P0 BRA `(.L_x_17) ;  /* 0x00000000000c8947 */ /* 0x000fea0003800000 */
[----:B------:R-:W0:Y:S02]  /*1360*/  LDC.64 R12, c[0x0][0x590] ;  /* 0x00016400ff0c7b82 */ /* 0x000e240000000a00 */
[----:B01----:R1:W5:Y:S01]  /*1370*/  LDG.E R9, desc[UR16][R12.64] ;  /* 0x000000100c097981 */ /* 0x003362000c1e1900 */
[----:B------:R-:W-:Y:S05]  /*1380*/  BRA `(.L_x_16) ;  /* 0x0000000000047947 */ /* 0x000fea0003800000 */
.L_x_17:
[----:B01----:R-:W3:Y:S02]  /*1390*/  LDC R9, c[0x0][0x584] ;  /* 0x00016100ff097b82 */ /* 0x003ee40000000800 */
.L_x_16:
[----:B------:R-:W-:-:S13]  /*13a0*/  LOP3.LUT P0, RZ, R14, 0xff, RZ, 0xc0, !PT ;  /* 0x000000ff0eff7812 */ /* 0x000fda000780c0ff */
[----:B------:R-:W-:Y:S05]  /*13b0*/  @!P0 EXIT ;  /* 0x000000000000894d */ /* 0x000fea0003800000 */
[----:B------:R-:W-:Y:S01]  /*13c0*/  ULDC UR4, c[0x0][0x28c] ;  /* 0x0000a30000047ab9 */ /* 0x000fe20000000800 */
[----:B------:R-:W-:Y:S01]  /*13d0*/  LOP3.LUT R144, R4, 0x1, RZ, 0xfc, !PT ;  /* 0x0000000104907812 */ /* 0x000fe200078efcff */
[----:B------:R-:W-:-:S04]  /*13e0*/  UIADD3 UR4, UR4, 0x1f, URZ ;  /* 0x0000001f04047890 */ /* 0x000fc8000fffe03f */
[----:B------:R-:W-:-:S04]  /*13f0*/  USHF.R.S32.HI UR5, URZ, 0x1f, UR4 ;  /* 0x0000001f3f057899 */ /* 0x000fc80008011404 */
[----:B------:R-:W-:-:S03]  /*1400*/  ULEA.HI UR5, UR5, UR4, URZ, 0x5 ;  /* 0x0000000405057291 */ /* 0x000fc6000f8f283f */
[----:B------:R-:W-:Y:S01]  /*1410*/  UMOV UR4, URZ ;  /* 0x0000003f00047c82 */ /* 0x000fe20008000000 */
[----:B------:R-:W-:-:S03]  /*1420*/  USHF.R.S32.HI UR9, URZ, 0x5, UR5 ;  /* 0x000000053f097899 */ /* 0x000fc60008011405 */
[----:B------:R-:W-:-:S09]  /*1430*/  UMOV UR5, URZ ;  /* 0x0000003f00057c82 */ /* 0x000fd20008000000 */
.L_x_172:
[----:B01----:R-:W-:Y:S01]  /*1440*/  LOP3.LUT R12, R0, 0x80, RZ, 0xc0, !PT ;  /* 0x00000080000c7812 */ /* 0x003fe200078ec0ff */
[----:B------:R-:W0:Y:S01]  /*1450*/  S2UR UR13, SR_CgaCtaId ;  /* 0x00000000000d79c3 */ /* 0x000e220000008800 */
[----:B------:R-:W-:Y:S01]  /*1460*/  UMOV UR12, 0x400 ;  /* 0x00000400000c7882 */ /* 0x000fe20000000000 */
[----:B------:R-:W-:Y:S01]  /*1470*/  UMOV UR6, URZ ;  /* 0x0000003f00067c82 */ /* 0x000fe20008000000 */
[----:B------:R-:W-:Y:S01]  /*1480*/  SHF.R.U32.HI R12, RZ, 0x7, R12 ;  /* 0x00000007ff0c7819 */ /* 0x000fe2000001160c */
[----:B------:R-:W-:Y:S01]  /*1490*/  UMOV UR7, URZ ;  /* 0x0000003f00077c82 */ /* 0x000fe20008000000 */
[----:B------:R-:W-:Y:S01]  /*14a0*/  UMOV UR18, UR5 ;  /* 0x0000000500127c82 */ /* 0x000fe20008000000 */
[----:B------:R-:W-:Y:S02]  /*14b0*/  CS2R R20, SRZ ;  /* 0x0000000000147805 */ /* 0x000fe4000001ff00 */
[----:B------:R-:W-:Y:S01]  /*14c0*/  CS2R R18, SRZ ;  /* 0x0000000000127805 */ /* 0x000fe2000001ff00 */
[----:B------:R-:W1:Y:S01]  /*14d0*/  LDC R13, c[0x0][0x28c] ;  /* 0x0000a300ff0d7b82 */ /* 0x000e620000000800 */
[----:B----4-:R-:W4:Y:S01]  /*14e0*/  SHFL.IDX PT, R12, R12, RZ, 0x1f ;  /* 0x00001fff0c0c7589 */ /* 0x010f2200000e0000 */
[----:B------:R-:W-:-:S02]  /*14f0*/  CS2R R22, SRZ ;  /* 0x0000000000167805 */ /* 0x000fc4000001ff00 */
[----:B------:R-:W-:Y:S02]  /*1500*/  CS2R R88, SRZ ;  /* 0x0000000000587805 */ /* 0x000fe4000001ff00 */
[----:B------:R-:W-:Y:S02]  /*1510*/  CS2R R90, SRZ ;  /* 0x00000000005a7805 */ /* 0x000fe4000001ff00 */
[----:B------:R-:W-:Y:S02]  /*1520*/  CS2R R92, SRZ ;  /* 0x00000000005c7805 */ /* 0x000fe4000001ff00 */
[----:B------:R-:W-:Y:S02]  /*1530*/  CS2R R94, SRZ ;  /* 0x00000000005e7805 */ /* 0x000fe4000001ff00 */
[----:B------:R-:W-:Y:S02]  /*1540*/  CS2R R98, SRZ ;  /* 0x0000000000627805 */ /* 0x000fe4000001ff00 */
        /* <DEDUP_REMOVED lines=16> */
[----:B-1----:R-:W-:Y:S02]  /*1650*/  ISETP.GE.AND P0, PT, R13, 0x1, PT ;  /* 0x000000010d00780c */ /* 0x002fe40003f06270 */
[----:B------:R-:W-:Y:S02]  /*1660*/  CS2R R130, SRZ ;  /* 0x0000000000827805 */ /* 0x000fe4000001ff00 */
[----:B----4-:R-:W-:-:S02]  /*1670*/  R2UR UR8, R12 ;  /* 0x000000000c0872ca */ /* 0x010fc400000e0000 */
[----:B------:R-:W-:Y:S02]  /*1680*/  CS2R R132, SRZ ;  /* 0x0000000000847805 */ /* 0x000fe4000001ff00 */
[----:B------:R-:W-:Y:S02]  /*1690*/  CS2R R134, SRZ ;  /* 0x0000000000867805 */ /* 0x000fe4000001ff00 */
[----:B------:R-:W-:Y:S02]  /*16a0*/  CS2R R136, SRZ ;  /* 0x0000000000887805 */ /* 0x000fe4000001ff00 */
[----:B------:R-:W-:Y:S02]  /*16b0*/  CS2R R138, SRZ ;  /* 0x00000000008a7805 */ /* 0x000fe4000001ff00 */
[----:B------:R-:W-:Y:S02]  /*16c0*/  CS2R R140, SRZ ;  /* 0x00000000008c7805 */ /* 0x000fe4000001ff00 */
[----:B------:R-:W-:Y:S01]  /*16d0*/  CS2R R142, SRZ ;  /* 0x00000000008e7805 */ /* 0x000fe2000001ff00 */
[----:B------:R-:W-:Y:S01]  /*16e0*/  IMAD.MOV.U32 R145, RZ, RZ, RZ ;  /* 0x000000ffff917224 */ /* 0x000fe200078e00ff */
[----:B------:R-:W-:Y:S01]  /*16f0*/  CS2R R56, SRZ ;  /* 0x0000000000387805 */ /* 0x000fe2000001ff00 */
[----:B------:R-:W-:Y:S01]  /*1700*/  IMAD.MOV.U32 R147, RZ, RZ, RZ ;  /* 0x000000ffff937224 */ /* 0x000fe200078e00ff */
[----:B------:R-:W-:Y:S01]  /*1710*/  CS2R R58, SRZ ;  /* 0x00000000003a7805 */ /* 0x000fe2000001ff00 */
[----:B------:R-:W-:Y:S01]  /*1720*/  IMAD.U32 R16, RZ, RZ, UR4 ;  /* 0x00000004ff107e24 */ /* 0x000fe2000f8e00ff */
[----:B------:R-:W-:Y:S01]  /*1730*/  CS2R R60, SRZ ;  /* 0x00000000003c7805 */ /* 0x000fe2000001ff00 */
[----:B------:R-:W-:Y:S01]  /*1740*/  ULEA.HI UR10, UR8, UR8, URZ, 0x1 ;  /* 0x00000008080a7291 */ /* 0x000fe2000f8f083f */
[----:B------:R-:W-:-:S02]  /*1750*/  CS2R R62, SRZ ;  /* 0x00000000003e7805 */ /* 0x000fc4000001ff00 */
[----:B------:R-:W-:Y:S02]  /*1760*/  CS2R R64, SRZ ;  /* 0x0000000000407805 */ /* 0x000fe4000001ff00 */
[----:B------:R-:W-:Y:S01]  /*1770*/  CS2R R66, SRZ ;  /* 0x0000000000427805 */ /* 0x000fe2000001ff00 */
[----:B------:R-:W-:Y:S01]  /*1780*/  ULOP3.LUT UR11, UR10, 0x1ffffe, URZ, 0xc0, !UPT ;  /* 0x001ffffe0a0b7892 */ /* 0x000fe2000f8ec03f */
[----:B------:R-:W-:Y:S01]  /*1790*/  CS2R R68, SRZ ;  /* 0x0000000000447805 */ /* 0x000fe2000001ff00 */
[----:B0-----:R-:W-:Y:S01]  /*17a0*/  ULEA UR10, UR13, UR12, 0x18 ;  /* 0x0000000c0d0a7291 */ /* 0x001fe2000f8ec03f */
[----:B------:R-:W-:Y:S01]  /*17b0*/  CS2R R70, SRZ ;  /* 0x0000000000467805 */ /* 0x000fe2000001ff00 */
[----:B------:R-:W-:Y:S01]  /*17c0*/  UIADD3 UR11, UR8, -UR11, URZ ;  /* 0x8000000b080b7290 */ /* 0x000fe2000fffe03f */
[----:B------:R-:W-:Y:S02]  /*17d0*/  CS2R R72, SRZ ;  /* 0x0000000000487805 */ /* 0x000fe4000001ff00 */
[----:B------:R-:W-:Y:S01]  /*17e0*/  CS2R R74, SRZ ;  /* 0x00000000004a7805 */ /* 0x000fe2000001ff00 */
[----:B------:R-:W-:Y:S01]  /*17f0*/  UMOV UR8, URZ ;  /* 0x0000003f00087c82 */ /* 0x000fe20008000000 */
[----:B------:R-:W-:Y:S01]  /*1800*/  ULEA UR11, UR11, UR10, 0xb ;  /* 0x0000000a0b0b7291 */ /* 0x000fe2000f8e583f */
[----:B------:R-:W-:-:S02]  /*1810*/  CS2R R76, SRZ ;  /* 0x00000000004c7805 */ /* 0x000fc4000001ff00 */
[----:B------:R-:W-:Y:S02]  /*1820*/  CS2R R78, SRZ ;  /* 0x00000000004e7805 */ /* 0x000fe4000001ff00 */
[----:B------:R-:W-:Y:S01]  /*1830*/  CS2R R80, SRZ ;  /* 0x0000000000507805 */ /* 0x000fe2000001ff00 */
[----:B------:R-:W-:Y:S01]  /*1840*/  UIADD3 UR11, UR11, 0x280, URZ ;  /* 0x000002800b0b7890 */ /* 0x000fe2000fffe03f */
[----:B------:R-:W-:Y:S02]  /*1850*/  CS2R R82, SRZ ;  /* 0x0000000000527805 */ /* 0x000fe4000001ff00 */
[----:B------:R-:W-:Y:S02]  /*1860*/  CS2R R84, SRZ ;  /* 0x0000000000547805 */ /* 0x000fe4000001ff00 */
[----:B------:R-:W-:Y:S01]  /*1870*/  CS2R R86, SRZ ;  /* 0x0000000000567805 */ /* 0x000fe2000001ff00 */
[----:B------:R-:W-:Y:S01]  /*1880*/  USHF.R.U32.HI UR11, URZ, 0x4, UR11 ;  /* 0x000000043f0b7899 */ /* 0x000fe2000801160b */
[----:B------:R-:W-:-:S02]  /*1890*/  CS2R R24, SRZ ;  /* 0x0000000000187805 */ /* 0x000fc4000001ff00 */
[----:B------:R-:W-:Y:S02]  /*18a0*/  CS2R R26, SRZ ;  /* 0x00000000001a7805 */ /* 0x000fe4000001ff00 */
[----:B------:R-:W-:Y:S01]  /*18b0*/  CS2R R28, SRZ ;  /* 0x00000000001c7805 */ /* 0x000fe2000001ff00 */
[----:B------:R-:W-:Y:S01]  /*18c0*/  ULOP3.LUT UR11, UR11, 0x3fff, URZ, 0xc0, !UPT ;  /* 0x00003fff0b0b7892 */ /* 0x000fe2000f8ec03f */
        /* <DEDUP_REMOVED lines=12> */
[----:B------:R-:W-:Y:S01]  /*1990*/  CS2R R54, SRZ ;  /* 0x0000000000367805 */ /* 0x000fe2000001ff00 */
[----:B--23--:R-:W-:Y:S06]  /*19a0*/  @!P0 BRA `(.L_x_18) ;  /* 0x0000000800308947 */ /* 0x00cfec0003800000 */
[----:B------:R-:W-:-:S13]  /*19b0*/  ISETP.NE.AND P1, PT, R144, 0x3, PT ;  /* 0x000000039000780c */ /* 0x000fda0003f25270 */
[----:B------:R-:W-:Y:S05]  /*19c0*/  @!P1 BRA `(.L_x_19) ;  /* 0x0000000000049947 */ /* 0x000fea0003800000 */
[----:B------:R-:W-:Y:S01]  /*19d0*/  BPT.TRAP 0x1 ;  /* 0x000000040000795c */ /* 0x000fe20000300000 */
.L_x_19:
[----:B------:R-:W-:Y:S01]  /*19e0*/  ULEA UR7, UR5, UR10, 0x3 ;  /* 0x0000000a05077291 */ /* 0x000fe2000f8e183f */
[----:B------:R-:W-:-:S05]  /*19f0*/  IMAD.U32 R12, RZ, RZ, UR4 ;  /* 0x00000004ff0c7e24 */ /* 0x000fca000f8e00ff */
[----:B------:R-:W-:-:S04]  /*1a00*/  SHF.L.U32 R12, R12, 0x1f, RZ ;  /* 0x0000001f0c0c7819 */ /* 0x000fc800000006ff */
[----:B------:R0:W1:Y:S01]  /*1a10*/  SYNCS.PHASECHK.TRANS64.TRYWAIT P0, [UR7], R12 ;  /* 0x0000000cff0075a7 */ /* 0x0000620008000147 */
[----:B------:R-:W-:Y:S05]  /*1a20*/  @!P1 BRA `(.L_x_20) ;  /* 0x0000000000049947 */ /* 0x000fea0003800000 */
[----:B------:R-:W-:Y:S01]  /*1a30*/  BPT.TRAP 0x1 ;  /* 0x000000040000795c */ /* 0x000fe20000300000 */
.L_x_20:
[----:B------:R-:W-:Y:S01]  /*1a40*/  UMOV UR6, 0x1 ;  /* 0x0000000100067882 */ /* 0x000fe20000000000 */
[----:B------:R-:W-:Y:S01]  /*1a50*/  IMAD.MOV.U32 R20, RZ, RZ, RZ ;  /* 0x000000ffff147224 */ /* 0x000fe200078e00ff */
[----:B-1----:R-:W-:Y:S06]  /*1a60*/  @P0 BRA `(.L_x_21) ;  /* 0x0000000000080947 */ /* 0x002fec0003800000 */
[----:B------:R-:W1:Y:S02]  /*1a70*/  SYNCS.PHASECHK.TRANS64.TRYWAIT P0, [UR7], R12 ;  /* 0x0000000cff0075a7 */ /* 0x000e640008000147 */
[----:B-1----:R-:W-:Y:S05]  /*1a80*/  @!P0 BRA `(.L_x_22) ;  /* 0x0000008400d08947 */ /* 0x002fea0003800000 */
.L_x_21:
[----:B------:R-:W-:Y:S01]  /*1a90*/  UIADD3 UR7, UR10, 0x2c280, URZ ;  /* 0x0002c2800a077890 */ /* 0x000fe2000fffe03f */
[----:B------:R-:W-:Y:S01]  /*1aa0*/  WARPGROUP.ARRIVE ;  /* 0x00000000000079c5 */ /* 0x000fe20000000000 */
[----:B------:R-:W-:Y:S01]  /*1ab0*/  ULOP3.LUT UR12, UR11, 0x10000, URZ, 0xfc, !UPT ;  /* 0x000100000b0c7892 */ /* 0x000fe2000f8efc3f */
[----:B------:R-:W-:Y:S01]  /*1ac0*/  IMAD.MOV.U32 R21, RZ, RZ, RZ ;  /* 0x000000ffff157224 */ /* 0x000fe200078e00ff */
[----:B------:R-:W-:Y:S01]  /*1ad0*/  USHF.R.U32.HI UR7, URZ, 0x4, UR7 ;  /* 0x000000043f077899 */ /* 0x000fe20008011607 */
[----:B------:R-:W-:Y:S01]  /*1ae0*/  CS2R R18, SRZ ;  /* 0x0000000000127805 */ /* 0x000fe2000001ff00 */
[----:B------:R-:W-:Y:S01]  /*1af0*/  ULEA UR12, UR5, UR12, 0x9 ;  /* 0x0000000c050c7291 */ /* 0x000fe2000f8e483f */
[----:B------:R-:W-:Y:S01]  /*1b00*/  CS2R R22, SRZ ;  /* 0x0000000000167805 */ /* 0x000fe2000001ff00 */
[----:B------:R-:W-:Y:S01]  /*1b10*/  ULOP3.LUT UR7, UR7, 0x3fff, URZ, 0xc0, !UPT ;  /* 0x00003fff07077892 */ /* 0x000fe2000f8ec03f */
[----:B------:R-:W-:Y:S01]  /*1b20*/  CS2R R88, SRZ ;  /* 0x0000000000587805 */ /* 0x000fe2000001ff00 */
[----:B------:R-:W-:Y:S01]  /*1b30*/  UMOV UR13, 0xc0000010 ;  /* 0xc0000010000d7882 */ /* 0x000fe20000000000 */
[----:B------:R-:W-:Y:S01]  /*1b40*/  UMOV UR15, 0xc0000010 ;  /* 0xc0000010000f7882 */ /* 0x000fe20000000000 */
[----:B------:R-:W-:Y:S01]  /*1b50*/  ULOP3.LUT UR7, UR7, 0x10000, URZ, 0xfc, !UPT ;  /* 0x0001000007077892 */ /* 0x000fe2000f8efc3f */
[----:B------:R-:W-:-:S02]  /*1b60*/  CS2R R90, SRZ ;  /* 0x00000000005a7805 */ /* 0x000fc4000001ff00 */
[----:B------:R-:W-:Y:S02]  /*1b70*/  CS2R R92, SRZ ;  /* 0x00000000005c7805 */ /* 0x000fe4000001ff00 */
[----:B------:R-:W-:Y:S01]  /*1b80*/  CS2R R94, SRZ ;  /* 0x00000000005e7805 */ /* 0x000fe2000001ff00 */
[----:B------:R-:W-:Y:S01]  /*1b90*/  ULEA UR14, UR5, UR7, 0x7 ;  /* 0x00000007050e7291 */ /* 0x000fe2000f8e383f */
[----:B------:R-:W-:Y:S01]  /*1ba0*/  CS2R R98, SRZ ;  /* 0x0000000000627805 */ /* 0x000fe2000001ff00 */
[----:B------:R-:W-:Y:S01]  /*1bb0*/  UIADD3 UR7, UR12, 0x100, URZ ;  /* 0x000001000c077890 */ /* 0x000fe2000fffe03f */
[----:B------:R-:W-:Y:S02]  /*1bc0*/  CS2R R96, SRZ ;  /* 0x0000000000607805 */ /* 0x000fe4000001ff00 */
[----:B------:R-:W-:Y:S02]  /*1bd0*/  CS2R R100, SRZ ;  /* 0x0000000000647805 */ /* 0x000fe4000001ff00 */
[----:B------:R-:W-:-:S02]  /*1be0*/  CS2R R102, SRZ ;  /* 0x0000000000667805 */ /* 0x000fc4000001ff00 */
[----:B------:R-:W-:Y:S02]  /*1bf0*/  CS2R R104, SRZ ;  /* 0x0000000000687805 */ /* 0x000fe4000001ff00 */
[----:B------:R-:W-:Y:S02]  /*1c00*/  CS2R R106, SRZ ;  /* 0x00000000006a7805 */ /* 0x000fe4000001ff00 */
[----:B------:R-:W-:Y:S01]  /*1c10*/  CS2R R110, SRZ ;  /* 0x00000000006e7805 */ /* 0x000fe2000001ff00 */
[----:B------:R-:W-:Y:S01]  /*1c20*/  QGMMA.64x64x32.F32.E5M2.E5M2 R56, gdesc[UR12], RZ, !UPT ;  /* 0x00e000000c3879f3 */ /* 0x000fe2000c7038ff */
[----:B------:R-:W-:Y:S01]  /*1c30*/  UMOV UR12, UR7 ;  /* 0x00000007000c7c82 */ /* 0x000fe20008000000 */
[----:B------:R-:W-:Y:S01]  /*1c40*/  ULDC UR7, c[0x0][0x50c] ;  /* 0x0001430000077ab9 */ /* 0x000fe20000000800 */
[----:B------:R-:W-:Y:S01]  /*1c50*/  UMOV UR13, 0xc0000010 ;  /* 0xc0000010000d7882 */ /* 0x000fe20000000000 */
[----:B------:R-:W-:Y:S01]  /*1c60*/  UISETP.NE.AND UP0, UPT, UR7, 0x1, UPT ;  /* 0x000000010700788c */ /* 0x000fe2000bf05270 */
[----:B------:R-:W-:Y:S01]  /*1c70*/  QGMMA.64x64x32.F32.E5M2.E5M2 R24, gdesc[UR12], RZ, !UPT, gsb0 ;  /* 0x00e000000c1879f3 */ /* 0x000fe2000c0038ff */
[----:B------:R-:W-:-:S02]  /*1c80*/  CS2R R108, SRZ ;  /* 0x00000000006c7805 */ /* 0x000fc4000001ff00 */
[----:B------:R-:W-:Y:S01]  /*1c90*/  CS2R R112, SRZ ;  /* 0x0000000000707805 */ /* 0x000fe2000001ff00 */
[----:B------:R-:W-:Y:S01]  /*1ca0*/  USEL UR7, URZ, 0x1, UP0 ;  /* 0x000000013f077887 */ /* 0x000fe20008000000 */
[----:B------:R-:W-:Y:S02]  /*1cb0*/  CS2R R114, SRZ ;  /* 0x0000000000727805 */ /* 0x000fe4000001ff00 */
[----:B------:R-:W-:Y:S02]  /*1cc0*/  CS2R R116, SRZ ;  /* 0x0000000000747805 */ /* 0x000fe4000001ff00 */
[----:B------:R-:W-:Y:S02]  /*1cd0*/  CS2R R118, SRZ ;  /* 0x0000000000767805 */ /* 0x000fe4000001ff00 */
[----:B------:R-:W-:Y:S02]  /*1ce0*/  CS2R R120, SRZ ;  /* 0x0000000000787805 */ /* 0x000fe4000001ff00 */
[----:B------:R-:W-:-:S02]  /*1cf0*/  CS2R R122, SRZ ;  /* 0x00000000007a7805 */ /* 0x000fc4000001ff00 */
[----:B------:R-:W-:Y:S02]  /*1d00*/  ISETP.NE.AND P0, PT, RZ, UR7, PT ;  /* 0x00000007ff007c0c */ /* 0x000fe4000bf05270 */
        /* <DEDUP_REMOVED lines=9> */
[----:B------:R-:W-:Y:S01]  /*1da0*/  CS2R R142, SRZ ;  /* 0x00000000008e7805 */ /* 0x000fe2000001ff00 */
[----:B------:R-:W-:Y:S02]  /*1db0*/  IMAD.MOV.U32 R145, RZ, RZ, RZ ;  /* 0x000000ffff917224 */ /* 0x000fe400078e00ff */
[----:B------:R-:W-:Y:S01]  /*1dc0*/  IMAD.MOV.U32 R147, RZ, RZ, RZ ;  /* 0x000000ffff937224 */ /* 0x000fe200078e00ff */
[----:B------:R-:W-:Y:S06]  /*1dd0*/  @!P0 BRA `(.L_x_23) ;  /* 0x0000000400088947 */ /* 0x000fec0003800000 */
[----:B------:R-:W-:Y:S02]  /*1de0*/  WARPGROUP.DEPBAR.LE gsb0, 0x0 ;  /* 0x00008000000079c5 */ /* 0x000fe40000010000 */
[----:B------:R-:W-:-:S01]  /*1df0*/  FADD R147, RZ, R56 ;  /* 0x00000038ff937221 */ /* 0x000fc20000000000 */
[----:B------:R-:W-:Y:S01]  /*1e00*/  FADD R142, RZ, R57 ;  /* 0x00000039ff8e7221 */ /* 0x000fe20000000000 */
        /* <DEDUP_REMOVED lines=62> */
[----:B------:R-:W-:-:S06]  /*21f0*/  UMOV UR6, URZ ;  /* 0x0000003f00067c82 */ /* 0x000fcc0008000000 */
.L_x_23:
[----:B------:R-:W-:-:S04]  /*2200*/  UIADD3 UR18, UR5, 0x1, URZ ;  /* 0x0000000105127890 */ /* 0x000fc8000fffe03f */
[----:B------:R-:W-:-:S04]  /*2210*/  UISETP.NE.AND UP0, UPT, UR18, 0x16, UPT ;  /* 0x000000161200788c */ /* 0x000fc8000bf05270 */
[----:B------:R-:W-:Y:S02]  /*2220*/  USEL UR8, URZ, 0x1, UP0 ;  /* 0x000000013f087887 */ /* 0x000fe40008000000 */
[----:B------:R-:W-:Y:S02]  /*2230*/  USEL UR18, UR18, URZ, UP0 ;  /* 0x0000003f12127287 */ /* 0x000fe40008000000 */
[----:B------:R-:W-:-:S06]  /*2240*/  ULOP3.LUT UR8, UR4, UR8, URZ, 0x3c, !UPT ;  /* 0x0000000804087292 */ /* 0x000fcc000f8e3c3f */
[----:B------:R-:W-:Y:S01]  /*2250*/  IMAD.U32 R16, RZ, RZ, UR8 ;  /* 0x00000008ff107e24 */ /* 0x000fe2000f8e00ff */
[----:B------:R-:W-:-:S06]  /*2260*/  UMOV UR8, 0x1 ;  /* 0x0000000100087882 */ /* 0x000fcc0000000000 */
.L_x_18:
[----:B------:R-:W-:-:S04]  /*2270*/  UISETP.LT.AND UP0, UPT, UR9, 0x1, UPT ;  /* 0x000000010900788c */ /* 0x000fc8000bf01270 */
[----:B------:R-:W-:-:S04]  /*2280*/  USEL UR12, UR9, 0x1, UP0 ;  /* 0x00000001090c7887 */ /* 0x000fc80008000000 */
[----:B------:R-:W-:-:S04]  /*2290*/  UIADD3 UR12, UR9, -UR12, URZ ;  /* 0x8000000c090c7290 */ /* 0x000fc8000fffe03f */
[----:B------:R-:W-:-:S06]  /*22a0*/  UISETP.GE.AND UP0, UPT, UR12, 0x1, UPT ;  /* 0x000000010c00788c */ /* 0x000fcc000bf06270 */
[----:B------:R-:W-:-:S13]  /*22b0*/  PLOP3.LUT P0, PT, PT, PT, UP0, 0x80, 0x0 ;  /* 0x000000000000781c */ /* 0x000fda0003f0f008 */
[----:B------:R-:W-:Y:S05]  /*22c0*/  @!P0 BRA `(.L_x_24) ;  /* 0x0000000800048947 */ /* 0x000fea0003800000 */
[----:B01----:R-:W-:Y:S01]  /*22d0*/  IMAD.U32 R12, RZ, RZ, UR12 ;  /* 0x0000000cff0c7e24 */ /* 0x003fe2000f8e00ff */
[----:B------:R-:W-:Y:S01]  /*22e0*/  ULDC UR19, c[0x0][0x50c] ;  /* 0x0001430000137ab9 */ /* 0x000fe20000000800 */
[----:B------:R-:W-:-:S07]  /*22f0*/  IMAD.U32 R13, RZ, RZ, UR5 ;  /* 0x00000005ff0d7e24 */ /* 0x000fce000f8e00ff */
.L_x_32:
[----:B------:R-:W-:-:S13]  /*2300*/  ISETP.NE.AND P1, PT, R144, 0x3, PT ;  /* 0x000000039000780c */ /* 0x000fda0003f25270 */
[----:B------:R-:W-:Y:S05]  /*2310*/  @!P1 BRA `(.L_x_25) ;  /* 0x0000000000049947 */ /* 0x000fea0003800000 */
[----:B------:R-:W-:Y:S01]  /*2320*/  BPT.TRAP 0x1 ;  /* 0x000000040000795c */ /* 0x000fe20000300000 */
.L_x_25:
[----:B------:R-:W0:Y:S01]  /*2330*/  S2UR UR12, SR_CgaCtaId ;  /* 0x00000000000c79c3 */ /* 0x000e220000008800 */
[----:B------:R-:W-:Y:S01]  /*2340*/  UMOV UR10, 0x400 ;  /* 0x00000400000a7882 */ /* 0x000fe20000000000 */
[----:B------:R-:W-:Y:S01]  /*2350*/  SHF.L.U32 R14, R16, 0x1f, RZ ;  /* 0x0000001f100e7819 */ /* 0x000fe200000006ff */
[----:B0-----:R-:W-:-:S04]  /*2360*/  ULEA UR10, UR12, UR10, 0x18 ;  /* 0x0000000a0c0a7291 */ /* 0x001fc8000f8ec03f */
[----:B------:R-:W-:-:S09]  /*2370*/  ULEA UR12, UR18, UR10, 0x3 ;  /* 0x0000000a120c7291 */ /* 0x000fd2000f8e183f */
[----:B------:R0:W1:Y:S01]  /*2380*/  SYNCS.PHASECHK.TRANS64.TRYWAIT P0, [UR12], R14 ;  /* 0x0000000eff0075a7 */ /* 0x000062000800014c */
[----:B------:R-:W-:Y:S05]  /*2390*/  @!P1 BRA `(.L_x_26) ;  /* 0x0000000000049947 */ /* 0x000fea0003800000 */
[----:B------:R-:W-:Y:S01]  /*23a0*/  BPT.TRAP 0x1 ;  /* 0x000000040000795c */ /* 0x000fe20000300000 */
.L_x_26:
[----:B-1----:R-:W-:Y:S05]  /*23b0*/  @P0 BRA `(.L_x_27) ;  /* 0x0000000000080947 */ /* 0x002fea0003800000 */
[----:B------:R-:W1:Y:S02]  /*23c0*/  SYNCS.PHASECHK.TRANS64.TRYWAIT P0, [UR12], R14 ;  /* 0x0000000eff0075a7 */ /* 0x000e64000800014c */
[----:B-1----:R-:W-:Y:S05]  /*23d0*/  @!P0 BRA `(.L_x_28) ;  /* 0x0000007c00948947 */ /* 0x002fea0003800000 */
.L_x_27:
[----:B------:R-:W-:Y:S01]  /*23e0*/  UIADD3 UR12, UR10, 0x2c280, URZ ;  /* 0x0002c2800a0c7890 */ /* 0x000fe2000fffe03f */
[----:B------:R-:W-:Y:S01]  /*23f0*/  WARPGROUP.ARRIVE ;  /* 0x00000000000079c5 */ /* 0x000fe20000000000 */
[----:B------:R-:W-:Y:S02]  /*2400*/  UISETP.NE.AND UP0, UPT, UR7, URZ, UPT ;  /* 0x0000003f0700728c */ /* 0x000fe4000bf05270 */
[----:B------:R-:W-:Y:S02]  /*2410*/  USHF.R.U32.HI UR12, URZ, 0x4, UR12 ;  /* 0x000000043f0c7899 */ /* 0x000fe4000801160c */
[----:B------:R-:W-:Y:S02]  /*2420*/  USEL UR8, UR8, URZ, !UP0 ;  /* 0x0000003f08087287 */ /* 0x000fe4000c000000 */
[----:B------:R-:W-:Y:S02]  /*2430*/  ULOP3.LUT UR7, UR12, 0x3fff, URZ, 0xc0, !UPT ;  /* 0x00003fff0c077892 */ /* 0x000fe4000f8ec03f */
[----:B------:R-:W-:-:S02]  /*2440*/  ULOP3.LUT UR12, UR11, 0x10000, URZ, 0xfc, !UPT ;  /* 0x000100000b0c7892 */ /* 0x000fc4000f8efc3f */
[----:B------:R-:W-:Y:S02]  /*2450*/  ULOP3.LUT UR7, UR7, 0x10000, URZ, 0xfc, !UPT ;  /* 0x0001000007077892 */ /* 0x000fe4000f8efc3f */
[----:B------:R-:W-:Y:S02]  /*2460*/  UISETP.NE.U32.AND UP0, UPT, UR8, URZ, UPT ;  /* 0x0000003f0800728c */ /* 0x000fe4000bf05070 */
[----:B------:R-:W-:Y:S02]  /*2470*/  ULEA UR12, UR18, UR12, 0x9 ;  /* 0x0000000c120c7291 */ /* 0x000fe4000f8e483f */
[----:B------:R-:W-:Y:S02]  /*2480*/  ULEA UR14, UR18, UR7, 0x7 ;  /* 0x00000007120e7291 */ /* 0x000fe4000f8e383f */
[----:B------:R-:W-:Y:S01]  /*2490*/  UIADD3 UR7, UR12, 0x100, URZ ;  /* 0x000001000c077890 */ /* 0x000fe2000fffe03f */
[----:B------:R-:W-:Y:S01]  /*24a0*/  UMOV UR13, 0xc0000010 ;  /* 0xc0000010000d7882 */ /* 0x000fe20000000000 */
[----:B------:R-:W-:Y:S01]  /*24b0*/  UMOV UR15, 0xc0000010 ;  /* 0xc0000010000f7882 */ /* 0x000fe20000000000 */
[----:B------:R-:W-:-:S04]  /*24c0*/  UIADD3 UR6, UR6, 0x1, URZ ;  /* 0x0000000106067890 */ /* 0x000fc8000fffe03f */
[----:B------:R-:W-:Y:S01]  /*24d0*/  QGMMA.64x64x32.F32.E5M2.E5M2 R56, gdesc[UR12], R56, UP0 ;  /* 0x00e000000c3879f3 */ /* 0x000fe2000bf03838 */
[----:B------:R-:W-:Y:S01]  /*24e0*/  UMOV UR12, UR7 ;  /* 0x00000007000c7c82 */ /* 0x000fe20008000000 */
[----:B------:R-:W-:Y:S02]  /*24f0*/  UMOV UR13, 0xc0000010 ;  /* 0xc0000010000d7882 */ /* 0x000fe40000000000 */
[----:B------:R-:W-:Y:S01]  /*2500*/  QGMMA.64x64x32.F32.E5M2.E5M2 R24, gdesc[UR12], R24, UP0, gsb0 ;  /* 0x00e000000c1879f3 */ /* 0x000fe2000b803818 */
[----:B------:R-:W-:-:S04]  /*2510*/  UISETP.NE.AND UP0, UPT, UR6, UR19, UPT ;  /* 0x000000130600728c */ /* 0x000fc8000bf05270 */
[----:B------:R-:W-:-:S06]  /*2520*/  USEL UR7, URZ, 0x1, UP0 ;  /* 0x000000013f077887 */ /* 0x000fcc0008000000 */
[----:B------:R-:W-:Y:S01]  /*2530*/  ISETP.NE.AND P0, PT, RZ, UR7, PT ;  /* 0x00000007ff007c0c */ /* 0x000fe2000bf05270 */
[----:B------:R-:W-:-:S12]  /*2540*/  WARPGROUP.DEPBAR.LE gsb0, 0x1 ;  /* 0x00008000000079c5 */ /* 0x000fd80000010100 */
[----:B------:R-:W-:Y:S05]  /*2550*/  @!P0 BRA `(.L_x_29) ;  /* 0x0000000400088947 */ /* 0x000fea0003800000 */
[----:B------:R-:W-:Y:S02]  /*2560*/  WARPGROUP.DEPBAR.LE gsb0, 0x0 ;  /* 0x00008000000079c5 */ /* 0x000fe40000010000 */
[----:B------:R-:W-:-:S01]  /*2570*/  FADD R147, R56, R147 ;  /* 0x0000009338937221 */ /* 0x000fc20000000000 */
[----:B------:R-:W-:Y:S01]  /*2580*/  FADD R142, R57, R142 ;  /* 0x0000008e398e7221 */ /* 0x000fe20000000000 */
        /* <DEDUP_REMOVED lines=62> */
[----:B------:R-:W-:-:S06]  /*2970*/  UMOV UR6, URZ ;  /* 0x0000003f00067c82 */ /* 0x000fcc0008000000 */
.L_x_29:
[----:B------:R-:W-:Y:S05]  /*2980*/  @!P1 BRA `(.L_x_30) ;  /* 0x0000000000049947 */ /* 0x000fea0003800000 */
[----:B------:R-:W-:Y:S01]  /*2990*/  BPT.TRAP 0x1 ;  /* 0x000000040000795c */ /* 0x000fe20000300000 */
.L_x_30:
[----:B------:R-:W-:-:S13]  /*29a0*/  ISETP.NE.AND P0, PT, R6, RZ, PT ;  /* 0x000000ff0600720c */ /* 0x000fda0003f05270 */
[----:B01----:R-:W-:-:S05]  /*29b0*/  @P0 LEA R14, R13, UR10, 0x3 ;  /* 0x0000000a0d0e0c11 */ /* 0x003fca000f8e18ff */
[----:B------:R-:W-:-:S05]  /*29c0*/  @P0 VIADD R14, R14, 0xb0 ;  /* 0x000000b00e0e0836 */ /* 0x000fca0000000000 */
[----:B------:R-:W-:-:S04]  /*29d0*/  @P0 PRMT R14, R5, 0x654, R14 ;  /* 0x00000654050e0816 */ /* 0x000fc8000000000e */
[----:B------:R0:W-:Y:S01]  /*29e0*/  @P0 SYNCS.ARRIVE.TRANS64.RED.A1T0 RZ, [R14+URZ], RZ ;  /* 0x000000ff0eff09a7 */ /* 0x0001e2000810043f */
[----:B------:R-:W-:-:S13]  /*29f0*/  ISETP.GT.U32.AND P0, PT, R4, 0x1, PT ;  /* 0x000000010400780c */ /* 0x000fda0003f04070 */
[----:B0-----:R-:W-:Y:S05]  /*2a00*/  @P0 BRA `(.L_x_31) ;  /* 0x0000000000040947 */ /* 0x001fea0003800000 */
[----:B------:R-:W-:Y:S01]  /*2a10*/  BPT.TRAP 0x1 ;  /* 0x000000040000795c */ /* 0x000fe20000300000 */
.L_x_31:
[----:B------:R-:W-:Y:S01]  /*2a20*/  UIADD3 UR18, UR18, 0x1, URZ ;  /* 0x0000000112127890 */ /* 0x000fe2000fffe03f */
[C---:B------:R-:W-:Y:S01]  /*2a30*/  ISETP.GT.AND P1, PT, R12.reuse, 0x1, PT ;  /* 0x000000010c00780c */ /* 0x040fe20003f24270 */
[----:B------:R-:W-:Y:S02]  /*2a40*/  VIADD R13, R13, 0x1 ;  /* 0x000000010d0d7836 */ /* 0x000fe40000000000 */
[----:B------:R-:W-:Y:S01]  /*2a50*/  UISETP.NE.AND UP0, UPT, UR18, 0x16, UPT ;  /* 0x000000161200788c */ /* 0x000fe2000bf05270 */
[----:B------:R-:W-:Y:S02]  /*2a60*/  VIADD R12, R12, 0xffffffff ;  /* 0xffffffff0c0c7836 */ /* 0x000fe40000000000 */
[C---:B------:R-:W-:Y:S01]  /*2a70*/  ISETP.NE.AND P0, PT, R13.reuse, 0x16, PT ;  /* 0x000000160d00780c */ /* 0x040fe20003f05270 */
[----:B------:R-:W-:Y:S02]  /*2a80*/  USEL UR8, URZ, 0x1, UP0 ;  /* 0x000000013f087887 */ /* 0x000fe40008000000 */
[----:B------:R-:W-:Y:S01]  /*2a90*/  USEL UR18, UR18, URZ, UP0 ;  /* 0x0000003f12127287 */ /* 0x000fe20008000000 */
[----:B------:R-:W-:-:S03]  /*2aa0*/  SEL R13, R13, RZ, P0 ;  /* 0x000000ff0d0d7207 */ /* 0x000fc60000000000 */
[----:B------:R-:W-:Y:S01]  /*2ab0*/  LOP3.LUT R16, R16, UR8, RZ, 0x3c, !PT ;  /* 0x0000000810107c12 */ /* 0x000fe2000f8e3cff */
[----:B------:R-:W-:Y:S01]  /*2ac0*/  UMOV UR8, 0x1 ;  /* 0x0000000100087882 */ /* 0x000fe20000000000 */
[----:B------:R-:W-:Y:S06]  /*2ad0*/  @P1 BRA `(.L_x_32) ;  /* 0xfffffff800081947 */ /* 0x000fec000383ffff */
.L_x_24:
[----:B------:R-:W-:Y:S01]  /*2ae0*/  UISETP.NE.AND UP0, UPT, UR6, URZ, UPT ;  /* 0x0000003f0600728c */ /* 0x000fe2000bf05270 */
[----:B01----:R-:W0:Y:S03]  /*2af0*/  LDC R12, c[0x0][0x28c] ;  /* 0x0000a300ff0c7b82 */ /* 0x003e260000000800 */
[----:B------:R-:W-:-:S06]  /*2b00*/  USEL UR6, URZ, 0x1, !UP0 ;  /* 0x000000013f067887 */ /* 0x000fcc000c000000 */
[----:B------:R-:W-:Y:S02]  /*2b10*/  ISETP.NE.AND P0, PT, RZ, UR6, PT ;  /* 0x00000006ff007c0c */ /* 0x000fe4000bf05270 */
[----:B0-----:R-:W-:-:S11]  /*2b20*/  ISETP.GE.AND P1, PT, R12, 0x1, PT ;  /* 0x000000010c00780c */ /* 0x001fd60003f26270 */
[----:B------:R-:W-:Y:S05]  /*2b30*/  @!P0 BRA `(.L_x_33) ;  /* 0x0000000400048947 */ /* 0x000fea0003800000 */
[----:B------:R-:W-:Y:S02]  /*2b40*/  WARPGROUP.DEPBAR.LE gsb0, 0x0 ;  /* 0x00008000000079c5 */ /* 0x000fe40000010000 */
[----:B------:R-:W-:Y:S01]  /*2b50*/  FADD R147, R56, R147 ;  /* 0x0000009338937221 */ /* 0x000fe20000000000 */
        /* <DEDUP_REMOVED lines=62> */
[----:B------:R-:W-:-:S07]  /*2f40*/  FADD R20, R20, R55 ;  /* 0x0000003714147221 */ /* 0x000fce0000000000 */
.L_x_33:
[----:B------:R-:W-:Y:S02]  /*2f50*/  WARPGROUP.DEPBAR.LE gsb0, 0x0 ;  /* 0x00008000000079c5 */ /* 0x000fe40000010000 */
[----:B------:R-:W-:Y:S05]  /*2f60*/  @!P1 BRA `(.L_x_34) ;  /* 0x0000000000549947 */ /* 0x000fea0003800000 */
[----:B------:R-:W-:-:S13]  /*2f70*/  ISETP.NE.AND P0, PT, R144, 0x3, PT ;  /* 0x000000039000780c */ /* 0x000fda0003f05270 */
[----:B------:R-:W-:Y:S05]  /*2f80*/  @!P0 BRA `(.L_x_35) ;  /* 0x0000000000048947 */ /* 0x000fea0003800000 */
[----:B------:R-:W-:Y:S01]  /*2f90*/  BPT.TRAP 0x1 ;  /* 0x000000040000795c */ /* 0x000fe20000300000 */
.L_x_35:
[----:B------:R-:W-:Y:S01]  /*2fa0*/  ISETP.NE.AND P0, PT, R6, RZ, PT ;  /* 0x000000ff0600720c */ /* 0x000fe20003f05270 */
[----:B------:R-:W-:Y:S01]  /*2fb0*/  BSSY B0, `(.L_x_36) ;  /* 0x000000e000007945 */ /* 0x000fe20003800000 */
[----:B------:R-:W-:-:S11]  /*2fc0*/  ISETP.GT.U32.AND P1, PT, R4, 0x1, PT ;  /* 0x000000010400780c */ /* 0x000fd60003f24070 */
[----:B------:R-:W-:Y:S05]  /*2fd0*/  @!P0 BRA `(.L_x_37) ;  /* 0x00000000002c8947 */ /* 0x000fea0003800000 */
[----:B------:R-:W-:-:S04]  /*2fe0*/  UISETP.LT.AND UP0, UPT, UR9, 0x1, UPT ;  /* 0x000000010900788c */ /* 0x000fc8000bf01270 */
[----:B------:R-:W-:-:S04]  /*2ff0*/  USEL UR8, UR9, 0x1, UP0 ;  /* 0x0000000109087887 */ /* 0x000fc80008000000 */
[----:B------:R-:W-:-:S04]  /*3000*/  UIADD3 UR8, UR5, UR9, -UR8 ;  /* 0x0000000905087290 */ /* 0x000fc8000fffe808 */
[----:B------:R-:W-:-:S04]  /*3010*/  UIMAD.WIDE.U32 UR6, UR8, -0x45d1745d, URZ ;  /* 0xba2e8ba3080678a5 */ /* 0x000fc8000f8e003f */
[----:B------:R-:W-:-:S04]  /*3020*/  USHF.R.U32.HI UR6, URZ, 0x4, UR7 ;  /* 0x000000043f067899 */ /* 0x000fc80008011607 */
[----:B------:R-:W-:-:S04]  /*3030*/  UIMAD UR8, UR6, -0x16, UR8 ;  /* 0xffffffea060878a4 */ /* 0x000fc8000f8e0208 */
[----:B------:R-:W-:-:S04]  /*3040*/  ULEA UR8, UR8, UR10, 0x3 ;  /* 0x0000000a08087291 */ /* 0x000fc8000f8e183f */
[----:B------:R-:W-:-:S06]  /*3050*/  UIADD3 UR8, UR8, 0xb0, URZ ;  /* 0x000000b008087890 */ /* 0x000fcc000fffe03f */
[----:B------:R-:W-:-:S05]  /*3060*/  IMAD.U32 R12, RZ, RZ, UR8 ;  /* 0x00000008ff0c7e24 */ /* 0x000fca000f8e00ff */
[----:B------:R-:W-:-:S04]  /*3070*/  PRMT R12, R5, 0x654, R12 ;  /* 0x00000654050c7816 */ /* 0x000fc8000000000c */
[----:B------:R0:W-:Y:S03]  /*3080*/  SYNCS.ARRIVE.TRANS64.RED.A1T0 RZ, [R12+URZ], RZ ;  /* 0x000000ff0cff79a7 */ /* 0x0001e6000810043f */
.L_x_37:
[----:B------:R-:W-:Y:S05]  /*3090*/  BSYNC B0 ;  /* 0x0000000000007941 */ /* 0x000fea0003800000 */
.L_x_36:
[----:B------:R-:W-:Y:S05]  /*30a0*/  @P1 BRA `(.L_x_34) ;  /* 0x0000000000041947 */ /* 0x000fea0003800000 */
[----:B------:R-:W-:Y:S01]  /*30b0*/  BPT.TRAP 0x1 ;  /* 0x000000040000795c */ /* 0x000fe20000300000 */
.L_x_34:
[----:B------:R-:W1:Y:S01]  /*30c0*/  LDC R16, c[0x0][0x288] ;  /* 0x0000a200ff107b82 */ /* 0x000e620000000800 */
[----:B------:R-:W-:Y:S01]  /*30d0*/  IMAD.SHL.U32 R33, R11, 0x40, RZ ;  /* 0x000000400b217824 */ /* 0x000fe200078e00ff */
[--C-:B0-----:R-:W-:Y:S01]  /*30e0*/  SHF.R.U32.HI R12, RZ, 0x2, R0.reuse ;  /* 0x00000002ff0c7819 */ /* 0x101fe20000011600 */
[----:B------:R-:W-:Y:S01]  /*30f0*/  UIADD3 UR5, UR9, UR5, URZ ;  /* 0x0000000509057290 */ /* 0x000fe2000fffe03f */
[----:B------:R-:W-:Y:S01]  /*3100*/  LOP3.LUT R14, R0, 0x60, RZ, 0xc0, !PT ;  /* 0x00000060000e7812 */ /* 0x000fe200078ec0ff */
[----:B------:R-:W-:Y:S01]  /*3110*/  IMAD.SHL.U32 R34, R10, 0x100, RZ ;  /* 0x000001000a227824 */ /* 0x000fe200078e00ff */
[----:B------:R-:W-:Y:S01]  /*3120*/  SHF.R.U32.HI R15, RZ, 0x7, R0 ;  /* 0x00000007ff0f7819 */ /* 0x000fe20000011600 */
[----:B------:R-:W-:Y:S01]  /*3130*/  UISETP.GT.U32.AND UP0, UPT, UR5, 0x15, UPT ;  /* 0x000000150500788c */ /* 0x000fe2000bf04070 */
[----:B------:R-:W-:Y:S01]  /*3140*/  LOP3.LUT R13, R12, 0x7, RZ, 0xc0, !PT ;  /* 0x000000070c0d7812 */ /* 0x000fe200078ec0ff */
[C---:B------:R-:W-:Y:S01]  /*3150*/  IMAD.SHL.U32 R26, R0.reuse, 0x2, RZ ;  /* 0x00000002001a7824 */ /* 0x040fe200078e00ff */
[----:B------:R-:W-:Y:S01]  /*3160*/  SHF.R.U32.HI R14, RZ, 0x1, R14 ;  /* 0x00000001ff0e7819 */ /* 0x000fe2000001160e */
[----:B------:R-:W-:Y:S01]  /*3170*/  ULDC UR12, c[0x0][0x284] ;  /* 0x0000a100000c7ab9 */ /* 0x000fe20000000800 */
[----:B------:R-:W-:Y:S01]  /*3180*/  LOP3.LUT R12, R15, 0x1, RZ, 0xc0, !PT ;  /* 0x000000010f0c7812 */ /* 0x000fe200078ec0ff */
[----:B------:R-:W-:Y:S01]  /*3190*/  UISETP.LT.U32.AND UP0, UPT, UR9, 0x16, UP0 ;  /* 0x000000160900788c */ /* 0x000fe20008701070 */
[----:B------:R-:W-:Y:S01]  /*31a0*/  IADD3 R17, RZ, -R14, -R13 ;  /* 0x8000000eff117210 */ /* 0x000fe20007ffe80d */
[----:B------:R-:W-:Y:S01]  /*31b0*/  UISETP.GE.U32.AND UP1, UPT, UR9, 0x16, UPT ;  /* 0x000000160900788c */ /* 0x000fe2000bf26070 */
[----:B------:R-:W-:Y:S01]  /*31c0*/  LOP3.LUT R15, R0, 0x3, RZ, 0xc0, !PT ;  /* 0x00000003000f7812 */ /* 0x000fe200078ec0ff */
[C---:B------:R-:W-:Y:S01]  /*31d0*/  IMAD.SHL.U32 R24, R12.reuse, 0x40, RZ ;  /* 0x000000400c187824 */ /* 0x040fe200078e00ff */
[----:B------:R-:W-:Y:S01]  /*31e0*/  SHF.R.S32.HI R29, RZ, 0x1f, R7 ;  /* 0x0000001fff1d7819 */ /* 0x000fe20000011407 */
[----:B------:R-:W-:Y:S01]  /*31f0*/  UIMAD.WIDE.U32 UR6, UR5, -0x45d1745d, URZ ;  /* 0xba2e8ba3050678a5 */ /* 0x000fe2000f8e003f */
[C---:B------:R-:W-:Y:S01]  /*3200*/  LOP3.LUT R26, R33.reuse, 0x6, R26, 0xf8, !PT ;  /* 0x00000006211a7812 */ /* 0x040fe200078ef81a */
[----:B------:R-:W-:Y:S01]  /*3210*/  USEL UR8, URZ, 0x1, !UP0 ;  /* 0x000000013f087887 */ /* 0x000fe2000c000000 */
[----:B------:R-:W-:Y:S01]  /*3220*/  IMAD R17, R12, -0x40, R17 ;  /* 0xffffffc00c117824 */ /* 0x000fe200078e0211 */
[----:B------:R-:W-:Y:S01]  /*3230*/  ULDC.64 UR10, c[0x0][0x5d0] ;  /* 0x00017400000a7ab9 */ /* 0x000fe20000000a00 */
[----:B-1----:R-:W-:Y:S01]  /*3240*/  ISETP.GE.AND P0, PT, R33, R16, PT ;  /* 0x000000102100720c */ /* 0x002fe20003f06270 */
[----:B------:R-:W-:Y:S01]  /*3250*/  IMAD R12, R15, -0x2, R16 ;  /* 0xfffffffe0f0c7824 */ /* 0x000fe200078e0210 */
[----:B------:R-:W-:Y:S01]  /*3260*/  SHF.R.S32.HI R27, RZ, 0x1f, R26 ;  /* 0x0000001fff1b7819 */ /* 0x000fe2000001141a */
[----:B------:R-:W-:Y:S01]  /*3270*/  IMAD R16, R29, UR10, RZ ;  /* 0x0000000a1d107c24 */ /* 0x000fe2000f8e02ff */
[----:B------:R-:W-:Y:S01]  /*3280*/  ISETP.GE.OR P0, PT, R34, UR12, P0 ;  /* 0x0000000c22007c0c */ /* 0x000fe20008706670 */
[----:B------:R-:W-:Y:S01]  /*3290*/  USHF.R.U32.HI UR6, URZ, 0x4, UR7 ;  /* 0x000000043f067899 */ /* 0x000fe20008011607 */
[----:B------:R-:W-:Y:S01]  /*32a0*/  LOP3.LUT R35, R24, 0x40, R13, 0xe2, !PT ;  /* 0x0000004018237812 */ /* 0x000fe200078ee20d */
[----:B------:R-:W-:Y:S01]  /*32b0*/  ULOP3.LUT UR4, UR4, UR8, URZ, 0x3c, !UPT ;  /* 0x0000000804047292 */ /* 0x000fe2000f8e3c3f */
[----:B------:R-:W-:Y:S01]  /*32c0*/  IMAD.WIDE R24, R10, 0x100, RZ ;  /* 0x000001000a187825 */ /* 0x000fe200078e02ff */
[----:B------:R-:W-:Y:S01]  /*32d0*/  UIMAD UR5, UR6, -0x16, UR5 ;  /* 0xffffffea060578a4 */ /* 0x000fe2000f8e0205 */
[----:B------:R-:W-:Y:S01]  /*32e0*/  IADD3 R34, -R34, UR12, R17 ;  /* 0x0000000c22227c10 */ /* 0x000fe2000fffe111 */
[----:B------:R-:W-:Y:S01]  /*32f0*/  @UP1 ULOP3.LUT UR4, UR4, 0x1, UR6, 0x78, !UPT ;  /* 0x0000000104041892 */ /* 0x000fe2000f8e7806 */
[C---:B------:R-:W-:Y:S01]  /*3300*/  IMAD R13, R7.reuse, UR11, R16 ;  /* 0x0000000b070d7c24 */ /* 0x040fe2000f8e0210 */
[----:B------:R-:W-:Y:S01]  /*3310*/  LOP3.LUT R35, R24, R35, R14, 0xfe, !PT ;  /* 0x0000002318237212 */ /* 0x000fe200078efe0e */
[----:B------:R-:W-:-:S04]  /*3320*/  IMAD.WIDE.U32 R10, R7, UR10, R26 ;  /* 0x0000000a070a7c25 */ /* 0x000fc8000f8e001a */
[----:B------:R-:W-:Y:S02]  /*3330*/  IMAD.IADD R11, R11, 0x1, R13 ;  /* 0x000000010b0b7824 */ /* 0x000fe400078e020d */
[----:B------:R-:W-:Y:S02]  /*3340*/  IMAD.IADD R33, R12, 0x1, -R33 ;  /* 0x000000010c217824 */ /* 0x000fe400078e0a21 */
[----:B------:R-:W-:Y:S01]  /*3350*/  IMAD.MOV.U32 R32, RZ, RZ, -0x1 ;  /* 0xffffffffff207424 */ /* 0x000fe200078e00ff */
[----:B------:R-:W-:Y:S06]  /*3360*/  @P0 BRA `(.L_x_38) ;  /* 0x0000004800040947 */ /* 0x000fec0003800000 */
[----:B------:R-:W0:Y:S01]  /*3370*/  LDC.64 R30, c[0x0][0x5c8] ;  /* 0x00017200ff1e7b82 */ /* 0x000e220000000a00 */
[----:B------:R-:W-:Y:S01]  /*3380*/  ULDC.64 UR6, c[0x0][0x5c0] ;  /* 0x0001700000067ab9 */ /* 0x000fe20000000a00 */
[----:B------:R-:W-:Y:S01]  /*3390*/  BSSY B0, `(.L_x_38) ;  /* 0x000047e000007945 */ /* 0x000fe20003800000 */
[-C--:B0-----:R-:W-:Y:S02]  /*33a0*/  IMAD R12, R25, R30.reuse, RZ ;  /* 0x0000001e190c7224 */ /* 0x081fe400078e02ff */
[----:B------:R-:W-:-:S04]  /*33b0*/  IMAD.WIDE.U32 R10, R35, R30, R10 ;  /* 0x0000001e230a7225 */ /* 0x000fc800078e000a */
[----:B------:R-:W-:Y:S01]  /*33c0*/  IMAD R15, R35, R31, R12 ;  /* 0x0000001f230f7224 */ /* 0x000fe200078e020c */
[----:B------:R-:W-:Y:S01]  /*33d0*/  IADD3 R16, P4, R10, UR6, RZ ;  /* 0x000000060a107c10 */ /* 0x000fe2000ff9e0ff */
[C---:B------:R-:W-:Y:S01]  /*33e0*/  IMAD.SHL.U32 R13, R30.reuse, 0x80, RZ ;  /* 0x000000801e0d7824 */ /* 0x040fe200078e00ff */
[C---:B------:R-:W-:Y:S01]  /*33f0*/  LEA R28, P2, R30.reuse, R10, 0x3 ;  /* 0x0000000a1e1c7211 */ /* 0x040fe200078418ff */
[----:B------:R-:W-:Y:S01]  /*3400*/  IMAD.IADD R36, R11, 0x1, R15 ;  /* 0x000000010b247824 */ /* 0x000fe200078e020f */
[----:B------:R-:W-:Y:S02]  /*3410*/  SHF.L.U64.HI R11, R30, 0x7, R31 ;  /* 0x000000071e0b7819 */ /* 0x000fe4000001021f */
[----:B------:R-:W-:Y:S02]  /*3420*/  IADD3 R12, P1, P0, R10, UR6, R13 ;  /* 0x000000060a0c7c10 */ /* 0x000fe4000f83e00d */
[----:B------:R-:W-:Y:S02]  /*3430*/  IADD3.X R17, R36, UR7, RZ, P4, !PT ;  /* 0x0000000724117c10 */ /* 0x000fe4000a7fe4ff */
[----:B---3-5:R-:W-:-:S02]  /*3440*/  FSETP.NEU.AND P4, PT, R9, RZ, PT ;  /* 0x000000ff0900720b */ /* 0x028fc40003f8d000 */
[----:B------:R-:W-:Y:S02]  /*3450*/  LEA.HI.X R30, R30, R36, R31, 0x3, P2 ;  /* 0x000000241e1e7211 */ /* 0x000fe400010f1c1f */
[C---:B------:R-:W-:Y:S02]  /*3460*/  IADD3 R14, P2, R28.reuse, UR6, RZ ;  /* 0x000000061c0e7c10 */ /* 0x040fe4000ff5e0ff */
[----:B------:R-:W-:Y:S02]  /*3470*/  IADD3 R10, P5, P6, R28, UR6, R13 ;  /* 0x000000061c0a7c10 */ /* 0x000fe4000febe00d */
[--C-:B------:R-:W-:Y:S02]  /*3480*/  IADD3.X R13, R36, UR7, R11.reuse, P1, P0 ;  /* 0x00000007240d7c10 */ /* 0x100fe40008fe040b */
[C---:B------:R-:W-:Y:S02]  /*3490*/  IADD3.X R15, R30.reuse, UR7, RZ, P2, !PT ;  /* 0x000000071e0f7c10 */ /* 0x040fe400097fe4ff */
[----:B------:R-:W-:Y:S01]  /*34a0*/  IADD3.X R11, R30, UR7, R11, P5, P6 ;  /* 0x000000071e0b7c10 */ /* 0x000fe2000afec40b */
[----:B------:R-:W-:Y:S06]  /*34b0*/  @!P4 BRA `(.L_x_39) ;  /* 0x00000034009cc947 */ /* 0x000fec0003800000 */
[----:B------:R-:W-:Y:S01]  /*34c0*/  ULDC.64 UR6, c[0x0][0x5b8] ;  /* 0x00016e0000067ab9 */ /* 0x000fe20000000a00 */
[----:B------:R-:W-:Y:S01]  /*34d0*/  ISETP.GE.AND P0, PT, R34, 0x1, PT ;  /* 0x000000012200780c */ /* 0x000fe20003f06270 */
[----:B------:R-:W-:Y:S01]  /*34e0*/  IMAD R28, R29, UR6, RZ ;  /* 0x000000061d1c7c24 */ /* 0x000fe2000f8e02ff */
[----:B------:R-:W-:Y:S01]  /*34f0*/  ULDC.64 UR10, c[0x0][0x5a8] ;  /* 0x00016a00000a7ab9 */ /* 0x000fe20000000a00 */
[----:B------:R-:W-:Y:S01]  /*3500*/  IMAD.WIDE.U32 R26, R7, UR6, R26 ;  /* 0x00000006071a7c25 */ /* 0x000fe2000f8e001a */
[----:B------:R-:W-:Y:S01]  /*3510*/  ISETP.LT.OR P4, PT, R33, 0x1, !P0 ;  /* 0x000000012100780c */ /* 0x000fe20004781670 */
[----:B------:R-:W-:Y:S02]  /*3520*/  BSSY B1, `(.L_x_40) ;  /* 0x000000c000017945 */ /* 0x000fe40003800000 */
[----:B------:R-:W-:Y:S01]  /*3530*/  IMAD R7, R7, UR7, R28 ;  /* 0x0000000707077c24 */ /* 0x000fe2000f8e021c */
[----:B------:R-:W-:Y:S02]  /*3540*/  ULDC.64 UR6, c[0x0][0x5b0] ;  /* 0x00016c0000067ab9 */ /* 0x000fe40000000a00 */
[----:B------:R-:W-:-:S02]  /*3550*/  IMAD R30, R25, UR6, RZ ;  /* 0x00000006191e7c24 */ /* 0x000fc4000f8e02ff */
[----:B------:R-:W-:Y:S02]  /*3560*/  IMAD.IADD R27, R27, 0x1, R7 ;  /* 0x000000011b1b7824 */ /* 0x000fe400078e0207 */
[C---:B------:R-:W-:Y:S02]  /*3570*/  IMAD R7, R35.reuse, UR7, R30 ;  /* 0x0000000723077c24 */ /* 0x040fe4000f8e021e */
[----:B------:R-:W-:-:S03]  /*3580*/  IMAD.WIDE.U32 R28, R35, UR6, R26 ;  /* 0x00000006231c7c25 */ /* 0x000fc6000f8e001a */
[----:B------:R-:W-:-:S04]  /*3590*/  IADD3 R28, P1, R28, UR10, RZ ;  /* 0x0000000a1c1c7c10 */ /* 0x000fc8000ff3e0ff */
[--C-:B------:R-:W-:Y:S02]  /*35a0*/  IADD3.X R29, R29, UR11, R7.reuse, P1, !PT ;  /* 0x0000000b1d1d7c10 */ /* 0x100fe40008ffe407 */
[----:B------:R-:W-:Y:S01]  /*35b0*/  PRMT R7, RZ, 0x7610, R7 ;  /* 0x00007610ff077816 */ /* 0x000fe20000000007 */
[----:B------:R-:W-:Y:S06]  /*35c0*/  @P4 BRA `(.L_x_41) ;  /* 0x0000000000044947 */ /* 0x000fec0003800000 */
[----:B------:R0:W5:Y:S02]  /*35d0*/  LDG.E.U8 R7, desc[UR16][R28.64] ;  /* 0x000000101c077981 */ /* 0x000164000c1e1100 */
.L_x_41:
[----:B------:R-:W-:Y:S05]  /*35e0*/  BSYNC B1 ;  /* 0x0000000000017941 */ /* 0x000fea0003800000 */
.L_x_40:
[----:B-----5:R-:W-:Y:S01]  /*35f0*/  LOP3.LUT R7, R7, 0xff, RZ, 0xc0, !PT ;  /* 0x000000ff07077812 */ /* 0x020fe200078ec0ff */
[----:B------:R-:W-:Y:S01]  /*3600*/  BSSY B1, `(.L_x_42) ;  /* 0x000000b000017945 */ /* 0x000fe20003800000 */
[----:B------:R-:W-:Y:S02]  /*3610*/  ISETP.LT.OR P2, PT, R33, 0x2, !P0 ;  /* 0x000000022100780c */ /* 0x000fe40004741670 */
[----:B------:R-:W-:-:S05]  /*3620*/  F2FP.F16.E5M2.UNPACK_B R7, R7 ;  /* 0x00000007ff07723e */ /* 0x000fca00020004ff */
[----:B------:R-:W-:Y:S01]  /*3630*/  HADD2.F32 R30, -RZ, R7.H0_H0 ;  /* 0x20000007ff1e7230 */ /* 0x000fe20000004100 */
[----:B------:R-:W-:-:S04]  /*3640*/  PRMT R7, RZ, 0x7610, R7 ;  /* 0x00007610ff077816 */ /* 0x000fc80000000007 */
[----:B------:R-:W-:-:S04]  /*3650*/  FMUL R30, R30, R9 ;  /* 0x000000091e1e7220 */ /* 0x000fc80000400000 */
[----:B--2---:R-:W-:-:S05]  /*3660*/  FFMA R30, R147, R8, R30 ;  /* 0x00000008931e7223 */ /* 0x004fca000000001e */
[----:B------:R-:W-:-:S05]  /*3670*/  F2FP.SATFINITE.E5M2.F32.PACK_AB_MERGE_C R31, RZ, R30, RZ ;  /* 0x0000001eff1f723e */ /* 0x000fca00048060ff */
[----:B------:R1:W-:Y:S01]  /*3680*/  @!P4 STG.E.U8 desc[UR16][R16.64], R31 ;  /* 0x0000001f1000c986 */ /* 0x0003e2000c101110 */
[----:B------:R-:W-:Y:S05]  /*3690*/  @P2 BRA `(.L_x_43) ;  /* 0x0000000000042947 */ /* 0x000fea0003800000 */
[----:B------:R2:W5:Y:S02]  /*36a0*/  LDG.E.U8 R7, desc[UR16][R28.64+0x1] ;  /* 0x000001101c077981 */ /* 0x000564000c1e1100 */
.L_x_43:
[----:B------:R-:W-:Y:S05]  /*36b0*/  BSYNC B1 ;  /* 0x0000000000017941 */ /* 0x000fea0003800000 */
.L_x_42:
[----:B-----5:R-:W-:Y:S01]  /*36c0*/  LOP3.LUT R7, R7, 0xff, RZ, 0xc0, !PT ;  /* 0x000000ff07077812 */ /* 0x020fe200078ec0ff */
[----:B------:R-:W-:Y:S01]  /*36d0*/  BSSY B1, `(.L_x_44) ;  /* 0x0000013000017945 */ /* 0x000fe20003800000 */
[----:B------:R-:W-:Y:S02]  /*36e0*/  IADD3 R37, P1, R35, 0x8, RZ ;  /* 0x0000000823257810 */ /* 0x000fe40007f3e0ff */
[----:B------:R-:W-:-:S03]  /*36f0*/  F2FP.F16.E5M2.UNPACK_B R7, R7 ;  /* 0x00000007ff07723e */ /* 0x000fc600020004ff */
[----:B-1----:R-:W-:Y:S01]  /*3700*/  IMAD.X R31, RZ, RZ, R25, P1 ;  /* 0x000000ffff1f7224 */ /* 0x002fe200008e0619 */
[----:B------:R-:W-:Y:S01]  /*3710*/  ISETP.GE.AND P1, PT, R34, 0x9, PT ;  /* 0x000000092200780c */ /* 0x000fe20003f26270 */
[----:B------:R-:W-:Y:S02]  /*3720*/  HADD2.F32 R30, -RZ, R7.H0_H0 ;  /* 0x20000007ff1e7230 */ /* 0x000fe40000004100 */
[----:B------:R-:W-:Y:S01]  /*3730*/  IMAD R36, R31, UR6, RZ ;  /* 0x000000061f247c24 */ /* 0x000fe2000f8e02ff */
[----:B------:R-:W-:Y:S02]  /*3740*/  ISETP.LT.OR P5, PT, R33, 0x1, !P1 ;  /* 0x000000012100780c */ /* 0x000fe40004fa1670 */
[----:B------:R-:W-:Y:S01]  /*3750*/  FMUL R7, R30, R9 ;  /* 0x000000091e077220 */ /* 0x000fe20000400000 */
[----:B------:R-:W-:-:S04]  /*3760*/  IMAD.WIDE.U32 R30, R37, UR6, R26 ;  /* 0x00000006251e7c25 */ /* 0x000fc8000f8e001a */
[----:B------:R-:W-:Y:S01]  /*3770*/  FFMA R7, R142, R8, R7 ;  /* 0x000000088e077223 */ /* 0x000fe20000000007 */
[----:B------:R-:W-:Y:S01]  /*3780*/  IMAD R37, R37, UR7, R36 ;  /* 0x0000000725257c24 */ /* 0x000fe2000f8e0224 */
[----:B------:R-:W-:-:S03]  /*3790*/  IADD3 R30, P4, R30, UR10, RZ ;  /* 0x0000000a1e1e7c10 */ /* 0x000fc6000ff9e0ff */
[----:B------:R-:W-:Y:S02]  /*37a0*/  F2FP.SATFINITE.E5M2.F32.PACK_AB_MERGE_C R39, RZ, R7, RZ ;  /* 0x00000007ff27723e */ /* 0x000fe400048060ff */
[----:B------:R-:W-:Y:S02]  /*37b0*/  IADD3.X R31, R31, UR11, R37, P4, !PT ;  /* 0x0000000b1f1f7c10 */ /* 0x000fe4000a7fe425 */
[----:B------:R-:W-:Y:S01]  /*37c0*/  PRMT R7, RZ, 0x7610, R7 ;  /* 0x00007610ff077816 */ /* 0x000fe20000000007 */
[----:B------:R1:W-:Y:S01]  /*37d0*/  @!P2 STG.E.U8 desc[UR16][R16.64+0x1], R39 ;  /* 0x000001271000a986 */ /* 0x0003e2000c101110 */
[----:B------:R-:W-:Y:S05]  /*37e0*/  @P5 BRA `(.L_x_45) ;  /* 0x0000000000045947 */ /* 0x000fea0003800000 */
[----:B------:R3:W5:Y:S02]  /*37f0*/  LDG.E.U8 R7, desc[UR16][R30.64] ;  /* 0x000000101e077981 */ /* 0x000764000c1e1100 */
.L_x_45:
[----:B------:R-:W-:Y:S05]  /*3800*/  BSYNC B1 ;  /* 0x0000000000017941 */ /* 0x000fea0003800000 */
.L_x_44:
[----:B-----5:R-:W-:Y:S01]  /*3810*/  LOP3.LUT R7, R7, 0xff, RZ, 0xc0, !PT ;  /* 0x000000ff07077812 */ /* 0x020fe200078ec0ff */
[----:B------:R-:W-:Y:S01]  /*3820*/  BSSY B1, `(.L_x_46) ;  /* 0x000000b000017945 */ /* 0x000fe20003800000 */
[----:B------:R-:W-:Y:S02]  /*3830*/  ISETP.LT.OR P2, PT, R33, 0x2, !P1 ;  /* 0x000000022100780c */ /* 0x000fe40004f41670 */
[----:B------:R-:W-:-:S05]  /*3840*/  F2FP.F16.E5M2.UNPACK_B R7, R7 ;  /* 0x00000007ff07723e */ /* 0x000fca00020004ff */
[----:B------:R-:W-:Y:S01]  /*3850*/  HADD2.F32 R36, -RZ, R7.H0_H0 ;  /* 0x20000007ff247230 */ /* 0x000fe20000004100 */
[----:B------:R-:W-:-:S04]  /*3860*/  PRMT R7, RZ, 0x7610, R7 ;  /* 0x00007610ff077816 */ /* 0x000fc80000000007 */
[----:B------:R-:W-:-:S04]  /*3870*/  FMUL R36, R36, R9 ;  /* 0x0000000924247220 */ /* 0x000fc80000400000 */
[----:B------:R-:W-:-:S05]  /*3880*/  FFMA R36, R145, R8, R36 ;  /* 0x0000000891247223 */ /* 0x000fca0000000024 */
[----:B------:R-:W-:-:S05]  /*3890*/  F2FP.SATFINITE.E5M2.F32.PACK_AB_MERGE_C R37, RZ, R36, RZ ;  /* 0x00000024ff25723e */ /* 0x000fca00048060ff */
[----:B------:R4:W-:Y:S01]  /*38a0*/  @!P5 STG.E.U8 desc[UR16][R14.64], R37 ;  /* 0x000000250e00d986 */ /* 0x0009e2000c101110 */
[----:B------:R-:W-:Y:S05]  /*38b0*/  @P2 BRA `(.L_x_47) ;  /* 0x0000000000042947 */ /* 0x000fea0003800000 */
[----:B------:R0:W5:Y:S02]  /*38c0*/  LDG.E.U8 R7, desc[UR16][R30.64+0x1] ;  /* 0x000001101e077981 */ /* 0x000164000c1e1100 */
.L_x_47:
[----:B------:R-:W-:Y:S05]  /*38d0*/  BSYNC B1 ;  /* 0x0000000000017941 */ /* 0x000fea0003800000 */
.L_x_46:
[----:B-----5:R-:W-:Y:S01]  /*38e0*/  LOP3.LUT R7, R7, 0xff, RZ, 0xc0, !PT ;  /* 0x000000ff07077812 */ /* 0x020fe200078ec0ff */
[----:B------:R-:W-:Y:S01]  /*38f0*/  BSSY B1, `(.L_x_48) ;  /* 0x000000b000017945 */ /* 0x000fe20003800000 */
[----:B------:R-:W-:Y:S02]  /*3900*/  ISETP.LT.OR P4, PT, R33, 0x9, !P0 ;  /* 0x000000092100780c */ /* 0x000fe40004781670 */
[----:B------:R-:W-:-:S05]  /*3910*/  F2FP.F16.E5M2.UNPACK_B R7, R7 ;  /* 0x00000007ff07723e */ /* 0x000fca00020004ff */
[----:B------:R-:W-:-:S05]  /*3920*/  HADD2.F32 R36, -RZ, R7.H0_H0 ;  /* 0x20000007ff247230 */ /* 0x000fca0000004100 */
[----:B------:R-:W-:-:S04]  /*3930*/  FMUL R7, R36, R9 ;  /* 0x0000000924077220 */ /* 0x000fc80000400000 */
[----:B------:R-:W-:-:S05]  /*3940*/  FFMA R7, R140, R8, R7 ;  /* 0x000000088c077223 */ /* 0x000fca0000000007 */
[----:B----4-:R-:W-:Y:S02]  /*3950*/  F2FP.SATFINITE.E5M2.F32.PACK_AB_MERGE_C R37, RZ, R7, RZ ;  /* 0x00000007ff25723e */ /* 0x010fe400048060ff */
[----:B------:R-:W-:-:S03]  /*3960*/  PRMT R7, RZ, 0x7610, R7 ;  /* 0x00007610ff077816 */ /* 0x000fc60000000007 */
[----:B------:R4:W-:Y:S01]  /*3970*/  @!P2 STG.E.U8 desc[UR16][R14.64+0x1], R37 ;  /* 0x000001250e00a986 */ /* 0x0009e2000c101110 */
[----:B------:R-:W-:Y:S05]  /*3980*/  @P4 BRA `(.L_x_49) ;  /* 0x0000000000044947 */ /* 0x000fea0003800000 */
[----:B------:R0:W5:Y:S02]  /*3990*/  LDG.E.U8 R7, desc[UR16][R28.64+0x8] ;  /* 0x000008101c077981 */ /* 0x000164000c1e1100 */
.L_x_49:
[----:B------:R-:W-:Y:S05]  /*39a0*/  BSYNC B1 ;  /* 0x0000000000017941 */ /* 0x000fea0003800000 */
.L_x_48:
        /* <DEDUP_REMOVED lines=8> */
[----:B----4-:R-:W-:-:S05]  /*3a30*/  F2FP.SATFINITE.E5M2.F32.PACK_AB_MERGE_C R37, RZ, R36, RZ ;  /* 0x00000024ff25723e */ /* 0x010fca00048060ff */
[----:B------:R4:W-:Y:S01]  /*3a40*/  @!P4 STG.E.U8 desc[UR16][R16.64+0x8], R37 ;  /* 0x000008251000c986 */ /* 0x0009e2000c101110 */
[----:B------:R-:W-:Y:S05]  /*3a50*/  @P2 BRA `(.L_x_51) ;  /* 0x0000000000042947 */ /* 0x000fea0003800000 */
[----:B------:R0:W5:Y:S02]  /*3a60*/  LDG.E.U8 R7, desc[UR16][R28.64+0x9] ;  /* 0x000009101c077981 */ /* 0x000164000c1e1100 */
.L_x_51:
[----:B------:R-:W-:Y:S05]  /*3a70*/  BSYNC B1 ;  /* 0x0000000000017941 */ /* 0x000fea0003800000 */
.L_x_50:
        /* <DEDUP_REMOVED lines=12> */
.L_x_53:
[----:B------:R-:W-:Y:S05]  /*3b40*/  BSYNC B1 ;  /* 0x0000000000017941 */ /* 0x000fea0003800000 */
.L_x_52:
        /* <DEDUP_REMOVED lines=12> */
.L_x_55:
[----:B------:R-:W-:Y:S05]  /*3c10*/  BSYNC B1 ;  /* 0x0000000000017941 */ /* 0x000fea0003800000 */
.L_x_54:
        /* <DEDUP_REMOVED lines=12> */
.L_x_57:
[----:B------:R-:W-:Y:S05]  /*3ce0*/  BSYNC B1 ;  /* 0x0000000000017941 */ /* 0x000fea0003800000 */
.L_x_56:
        /* <DEDUP_REMOVED lines=12> */
.L_x_59:
[----:B------:R-:W-:Y:S05]  /*3db0*/  BSYNC B1 ;  /* 0x0000000000017941 */ /* 0x000fea0003800000 */
.L_x_58:
        /* <DEDUP_REMOVED lines=12> */
.L_x_61:
[----:B------:R-:W-:Y:S05]  /*3e80*/  BSYNC B1 ;  /* 0x0000000000017941 */ /* 0x000fea0003800000 */
.L_x_60:
        /* <DEDUP_REMOVED lines=12> */
.L_x_63:
[----:B------:R-:W-:Y:S05]  /*3f50*/  BSYNC B1 ;  /* 0x0000000000017941 */ /* 0x000fea0003800000 */
.L_x_62:
        /* <DEDUP_REMOVED lines=12> */
.L_x_65:
[----:B------:R-:W-:Y:S05]  /*4020*/  BSYNC B1 ;  /* 0x0000000000017941 */ /* 0x000fea0003800000 */
.L_x_64:
        /* <DEDUP_REMOVED lines=12> */
.L_x_67:
[----:B------:R-:W-:Y:S05]  /*40f0*/  BSYNC B1 ;  /* 0x0000000000017941 */ /* 0x000fea0003800000 */
.L_x_66:
        /* <DEDUP_REMOVED lines=12> */
.L_x_69:
[----:B------:R-:W-:Y:S05]  /*41c0*/  BSYNC B1 ;  /* 0x0000000000017941 */ /* 0x000fea0003800000 */
.L_x_68:
        /* <DEDUP_REMOVED lines=12> */
.L_x_71:
[----:B------:R-:W-:Y:S05]  /*4290*/  BSYNC B1 ;  /* 0x0000000000017941 */ /* 0x000fea0003800000 */
.L_x_70:
        /* <DEDUP_REMOVED lines=12> */
.L_x_73:
[----:B------:R-:W-:Y:S05]  /*4360*/  BSYNC B1 ;  /* 0x0000000000017941 */ /* 0x000fea0003800000 */
.L_x_72:
        /* <DEDUP_REMOVED lines=12> */
.L_x_75:
[----:B------:R-:W-:Y:S05]  /*4430*/  BSYNC B1 ;  /* 0x0000000000017941 */ /* 0x000fea0003800000 */
.L_x_74:
        /* <DEDUP_REMOVED lines=12> */
.L_x_77:
[----:B------:R-:W-:Y:S05]  /*4500*/  BSYNC B1 ;  /* 0x0000000000017941 */ /* 0x000fea0003800000 */
.L_x_76:
        /* <DEDUP_REMOVED lines=12> */
.L_x_79:
[----:B------:R-:W-:Y:S05]  /*45d0*/  BSYNC B1 ;  /* 0x0000000000017941 */ /* 0x000fea0003800000 */
.L_x_78:
        /* <DEDUP_REMOVED lines=12> */
.L_x_81:
[----:B------:R-:W-:Y:S05]  /*46a0*/  BSYNC B1 ;  /* 0x0000000000017941 */ /* 0x000fea0003800000 */
.L_x_80:
        /* <DEDUP_REMOVED lines=12> */
.L_x_83:
[----:B------:R-:W-:Y:S05]  /*4770*/  BSYNC B1 ;  /* 0x0000000000017941 */ /* 0x000fea0003800000 */
.L_x_82:
        /* <DEDUP_REMOVED lines=12> */
.L_x_85:
[----:B------:R-:W-:Y:S05]  /*4840*/  BSYNC B1 ;  /* 0x0000000000017941 */ /* 0x000fea0003800000 */
.L_x_84:
        /* <DEDUP_REMOVED lines=12> */
.L_x_87:
[----:B------:R-:W-:Y:S05]  /*4910*/  BSYNC B1 ;  /* 0x0000000000017941 */ /* 0x000fea0003800000 */
.L_x_86:
        /* <DEDUP_REMOVED lines=12> */
.L_x_89:
[----:B------:R-:W-:Y:S05]  /*49e0*/  BSYNC B1 ;  /* 0x0000000000017941 */ /* 0x000fea0003800000 */
.L_x_88:
        /* <DEDUP_REMOVED lines=12> */
.L_x_91:
[----:B------:R-:W-:Y:S05]  /*4ab0*/  BSYNC B1 ;  /* 0x0000000000017941 */ /* 0x000fea0003800000 */
.L_x_90:
        /* <DEDUP_REMOVED lines=12> */
.L_x_93:
[----:B------:R-:W-:Y:S05]  /*4b80*/  BSYNC B1 ;  /* 0x0000000000017941 */ /* 0x000fea0003800000 */
.L_x_92:
        /* <DEDUP_REMOVED lines=12> */
.L_x_95:
[----:B------:R-:W-:Y:S05]  /*4c50*/  BSYNC B1 ;  /* 0x0000000000017941 */ /* 0x000fea0003800000 */
.L_x_94:
        /* <DEDUP_REMOVED lines=12> */
.L_x_97:
[----:B------:R-:W-:Y:S05]  /*4d20*/  BSYNC B1 ;  /* 0x0000000000017941 */ /* 0x000fea0003800000 */
.L_x_96:
        /* <DEDUP_REMOVED lines=12> */
.L_x_99:
[----:B------:R-:W-:Y:S05]  /*4df0*/  BSYNC B1 ;  /* 0x0000000000017941 */ /* 0x000fea0003800000 */
.L_x_98:
[----:B-----5:R-:W-:Y:S01]  /*4e00*/  LOP3.LUT R7, R7, 0xff, RZ, 0xc0, !PT ;  /* 0x000000ff07077812 */ /* 0x020fe200078ec0ff */
[----:B------:R-:W-:Y:S01]  /*4e10*/  BSSY B1, `(.L_x_100) ;  /* 0x000000b000017945 */ /* 0x000fe20003800000 */
[----:B------:R-:W-:Y:S02]  /*4e20*/  ISETP.LT.OR P2, PT, R33, 0x39, !P1 ;  /* 0x000000392100780c */ /* 0x000fe40004f41670 */
[----:B------:R-:W-:-:S05]  /*4e30*/  F2FP.F16.E5M2.UNPACK_B R7, R7 ;  /* 0x00000007ff07723e */ /* 0x000fca00020004ff */
[----:B0-2---:R-:W-:-:S05]  /*4e40*/  HADD2.F32 R28, -RZ, R7.H0_H0 ;  /* 0x20000007ff1c7230 */ /* 0x005fca0000004100 */
[----:B------:R-:W-:-:S04]  /*4e50*/  FMUL R7, R28, R9 ;  /* 0x000000091c077220 */ /* 0x000fc80000400000 */
[----:B------:R-:W-:-:S05]  /*4e60*/  FFMA R7, R114, R8, R7 ;  /* 0x0000000872077223 */ /* 0x000fca0000000007 */
[----:B------:R-:W-:Y:S02]  /*4e70*/  F2FP.SATFINITE.E5M2.F32.PACK_AB_MERGE_C R29, RZ, R7, RZ ;  /* 0x00000007ff1d723e */ /* 0x000fe400048060ff */
[----:B------:R-:W-:-:S03]  /*4e80*/  PRMT R7, RZ, 0x7610, R7 ;  /* 0x00007610ff077816 */ /* 0x000fc60000000007 */
[----:B------:R0:W-:Y:S01]  /*4e90*/  @!P0 STG.E.U8 desc[UR16][R16.64+0x39], R29 ;  /* 0x0000391d10008986 */ /* 0x0001e2000c101110 */
[----:B------:R-:W-:Y:S05]  /*4ea0*/  @P2 BRA `(.L_x_101) ;  /* 0x0000000000042947 */ /* 0x000fea0003800000 */
[----:B------:R2:W5:Y:S02]  /*4eb0*/  LDG.E.U8 R7, desc[UR16][R30.64+0x38] ;  /* 0x000038101e077981 */ /* 0x000564000c1e1100 */
.L_x_101:
[----:B------:R-:W-:Y:S05]  /*4ec0*/  BSYNC B1 ;  /* 0x0000000000017941 */ /* 0x000fea0003800000 */
.L_x_100:
[----:B-----5:R-:W-:Y:S01]  /*4ed0*/  LOP3.LUT R7, R7, 0xff, RZ, 0xc0, !PT ;  /* 0x000000ff07077812 */ /* 0x020fe200078ec0ff */
[----:B------:R-:W-:Y:S01]  /*4ee0*/  BSSY B1, `(.L_x_102) ;  /* 0x000000b000017945 */ /* 0x000fe20003800000 */
[----:B------:R-:W-:Y:S02]  /*4ef0*/  ISETP.LT.OR P1, PT, R33, 0x3a, !P1 ;  /* 0x0000003a2100780c */ /* 0x000fe40004f21670 */
[----:B------:R-:W-:-:S05]  /*4f00*/  F2FP.F16.E5M2.UNPACK_B R7, R7 ;  /* 0x00000007ff07723e */ /* 0x000fca00020004ff */
[----:B01--4-:R-:W-:Y:S01]  /*4f10*/  HADD2.F32 R16, -RZ, R7.H0_H0 ;  /* 0x20000007ff107230 */ /* 0x013fe20000004100 */
[----:B------:R-:W-:-:S04]  /*4f20*/  PRMT R7, RZ, 0x7610, R7 ;  /* 0x00007610ff077816 */ /* 0x000fc80000000007 */
[----:B------:R-:W-:-:S04]  /*4f30*/  FMUL R16, R16, R9 ;  /* 0x0000000910107220 */ /* 0x000fc80000400000 */
[----:B------:R-:W-:-:S05]  /*4f40*/  FFMA R16, R117, R8, R16 ;  /* 0x0000000875107223 */ /* 0x000fca0000000010 */
[----:B------:R-:W-:-:S05]  /*4f50*/  F2FP.SATFINITE.E5M2.F32.PACK_AB_MERGE_C R17, RZ, R16, RZ ;  /* 0x00000010ff11723e */ /* 0x000fca00048060ff */
[----:B------:R0:W-:Y:S01]  /*4f60*/  @!P2 STG.E.U8 desc[UR16][R14.64+0x38], R17 ;  /* 0x000038110e00a986 */ /* 0x0001e2000c101110 */
[----:B------:R-:W-:Y:S05]  /*4f70*/  @P1 BRA `(.L_x_103) ;  /* 0x0000000000041947 */ /* 0x000fea0003800000 */
[----:B------:R1:W5:Y:S02]  /*4f80*/  LDG.E.U8 R7, desc[UR16][R30.64+0x39] ;  /* 0x000039101e077981 */ /* 0x000364000c1e1100 */
.L_x_103:
[----:B------:R-:W-:Y:S05]  /*4f90*/  BSYNC B1 ;  /* 0x0000000000017941 */ /* 0x000fea0003800000 */
.L_x_102:
[----:B-----5:R-:W-:Y:S01]  /*4fa0*/  LOP3.LUT R7, R7, 0xff, RZ, 0xc0, !PT ;  /* 0x000000ff07077812 */ /* 0x020fe200078ec0ff */
[----:B------:R-:W-:Y:S01]  /*4fb0*/  BSSY B1, `(.L_x_104) ;  /* 0x0000013000017945 */ /* 0x000fe20003800000 */
[----:B------:R-:W-:Y:S02]  /*4fc0*/  IADD3 R29, P0, R35, 0x80, RZ ;  /* 0x00000080231d7810 */ /* 0x000fe40007f1e0ff */
[----:B------:R-:W-:-:S03]  /*4fd0*/  F2FP.F16.E5M2.UNPACK_B R7, R7 ;  /* 0x00000007ff07723e */ /* 0x000fc600020004ff */
[----:B0-----:R-:W-:Y:S01]  /*4fe0*/  IMAD.X R17, RZ, RZ, R25, P0 ;  /* 0x000000ffff117224 */ /* 0x001fe200000e0619 */
        /* <DEDUP_REMOVED lines=9> */
[----:B-123--:R-:W-:Y:S02]  /*5080*/  F2FP.SATFINITE.E5M2.F32.PACK_AB_MERGE_C R31, RZ, R7, RZ ;  /* 0x00000007ff1f723e */ /* 0x00efe400048060ff */
[----:B------:R-:W-:Y:S02]  /*5090*/  IADD3.X R17, R17, UR11, R29, P2, !PT ;  /* 0x0000000b11117c10 */ /* 0x000fe400097fe41d */
[----:B------:R-:W-:Y:S01]  /*50a0*/  PRMT R7, RZ, 0x7610, R7 ;  /* 0x00007610ff077816 */ /* 0x000fe20000000007 */
[----:B------:R0:W-:Y:S01]  /*50b0*/  @!P1 STG.E.U8 desc[UR16][R14.64+0x39], R31 ;  /* 0x0000391f0e009986 */ /* 0x0001e2000c101110 */
[----:B------:R-:W-:Y:S05]  /*50c0*/  @P4 BRA `(.L_x_105) ;  /* 0x0000000000044947 */ /* 0x000fea0003800000 */
[----:B------:R1:W5:Y:S02]  /*50d0*/  LDG.E.U8 R7, desc[UR16][R16.64] ;  /* 0x0000001010077981 */ /* 0x000364000c1e1100 */
.L_x_105:
[----:B------:R-:W-:Y:S05]  /*50e0*/  BSYNC B1 ;  /* 0x0000000000017941 */ /* 0x000fea0003800000 */
.L_x_104:
[----:B-----5:R-:W-:Y:S01]  /*50f0*/  LOP3.LUT R7, R7, 0xff, RZ, 0xc0, !PT ;  /* 0x000000ff07077812 */ /* 0x020fe200078ec0ff */
[----:B------:R-:W-:Y:S01]  /*5100*/  BSSY B1, `(.L_x_106) ;  /* 0x000000b000017945 */ /* 0x000fe20003800000 */
[----:B------:R-:W-:Y:S02]  /*5110*/  ISETP.LT.OR P2, PT, R33, 0x2, !P0 ;  /* 0x000000022100780c */ /* 0x000fe40004741670 */
[----:B------:R-:W-:-:S05]  /*5120*/  F2FP.F16.E5M2.UNPACK_B R7, R7 ;  /* 0x00000007ff07723e */ /* 0x000fca00020004ff */
[----:B0-----:R-:W-:Y:S01]  /*5130*/  HADD2.F32 R14, -RZ, R7.H0_H0 ;  /* 0x20000007ff0e7230 */ /* 0x001fe20000004100 */
[----:B------:R-:W-:-:S04]  /*5140*/  PRMT R7, RZ, 0x7610, R7 ;  /* 0x00007610ff077816 */ /* 0x000fc80000000007 */
[----:B------:R-:W-:-:S04]  /*5150*/  FMUL R14, R14, R9 ;  /* 0x000000090e0e7220 */ /* 0x000fc80000400000 */
[----:B------:R-:W-:-:S05]  /*5160*/  FFMA R14, R115, R8, R14 ;  /* 0x00000008730e7223 */ /* 0x000fca000000000e */
[----:B------:R-:W-:-:S05]  /*5170*/  F2FP.SATFINITE.E5M2.F32.PACK_AB_MERGE_C R15, RZ, R14, RZ ;  /* 0x0000000eff0f723e */ /* 0x000fca00048060ff */
[----:B------:R0:W-:Y:S01]  /*5180*/  @!P4 STG.E.U8 desc[UR16][R12.64], R15 ;  /* 0x0000000f0c00c986 */ /* 0x0001e2000c101110 */
[----:B------:R-:W-:Y:S05]  /*5190*/  @P2 BRA `(.L_x_107) ;  /* 0x0000000000042947 */ /* 0x000fea0003800000 */
[----:B------:R2:W5:Y:S02]  /*51a0*/  LDG.E.U8 R7, desc[UR16][R16.64+0x1] ;  /* 0x0000011010077981 */ /* 0x000564000c1e1100 */
.L_x_107:
[----:B------:R-:W-:Y:S05]  /*51b0*/  BSYNC B1 ;  /* 0x0000000000017941 */ /* 0x000fea0003800000 */
.L_x_106:
[----:B-----5:R-:W-:Y:S01]  /*51c0*/  LOP3.LUT R7, R7, 0xff, RZ, 0xc0, !PT ;  /* 0x000000ff07077812 */ /* 0x020fe200078ec0ff */
[----:B------:R-:W-:Y:S01]  /*51d0*/  BSSY B1, `(.L_x_108) ;  /* 0x0000013000017945 */ /* 0x000fe20003800000 */
[----:B------:R-:W-:Y:S02]  /*51e0*/  IADD3 R35, P1, R35, 0x88, RZ ;  /* 0x0000008823237810 */ /* 0x000fe40007f3e0ff */
[----:B------:R-:W-:-:S03]  /*51f0*/  F2FP.F16.E5M2.UNPACK_B R7, R7 ;  /* 0x00000007ff07723e */ /* 0x000fc600020004ff */
[----:B------:R-:W-:Y:S01]  /*5200*/  IMAD.X R24, RZ, RZ, R25, P1 ;  /* 0x000000ffff187224 */ /* 0x000fe200008e0619 */
[----:B------:R-:W-:Y:S01]  /*5210*/  ISETP.GE.AND P1, PT, R34, 0x89, PT ;  /* 0x000000892200780c */ /* 0x000fe20003f26270 */
[----:B------:R-:W-:Y:S02]  /*5220*/  HADD2.F32 R14, -RZ, R7.H0_H0 ;  /* 0x20000007ff0e7230 */ /* 0x000fe40000004100 */
[----:B------:R-:W-:Y:S01]  /*5230*/  IMAD R24, R24, UR6, RZ ;  /* 0x0000000618187c24 */ /* 0x000fe2000f8e02ff */
[----:B------:R-:W-:Y:S01]  /*5240*/  ISETP.LT.OR P5, PT, R33, 0x1, !P1 ;  /* 0x000000012100780c */ /* 0x000fe20004fa1670 */
[----:B------:R-:W-:-:S04]  /*5250*/  IMAD.WIDE.U32 R26, R35, UR6, R26 ;  /* 0x00000006231a7c25 */ /* 0x000fc8000f8e001a */
[----:B------:R-:W-:Y:S01]  /*5260*/  FMUL R7, R14, R9 ;  /* 0x000000090e077220 */ /* 0x000fe20000400000 */
[----:B------:R-:W-:-:S03]  /*5270*/  IMAD R35, R35, UR7, R24 ;  /* 0x0000000723237c24 */ /* 0x000fc6000f8e0218 */
[----:B------:R-:W-:Y:S01]  /*5280*/  FFMA R7, R110, R8, R7 ;  /* 0x000000086e077223 */ /* 0x000fe20000000007 */
[----:B------:R-:W-:-:S04]  /*5290*/  IADD3 R14, P4, R26, UR10, RZ ;  /* 0x0000000a1a0e7c10 */ /* 0x000fc8000ff9e0ff */
[----:B------:R-:W-:Y:S02]  /*52a0*/  F2FP.SATFINITE.E5M2.F32.PACK_AB_MERGE_C R25, RZ, R7, RZ ;  /* 0x00000007ff19723e */ /* 0x000fe400048060ff */
[----:B0-----:R-:W-:Y:S02]  /*52b0*/  IADD3.X R15, R27, UR11, R35, P4, !PT ;  /* 0x0000000b1b0f7c10 */ /* 0x001fe4000a7fe423 */
[----:B------:R-:W-:Y:S01]  /*52c0*/  PRMT R7, RZ, 0x7610, R7 ;  /* 0x00007610ff077816 */ /* 0x000fe20000000007 */
[----:B------:R0:W-:Y:S01]  /*52d0*/  @!P2 STG.E.U8 desc[UR16][R12.64+0x1], R25 ;  /* 0x000001190c00a986 */ /* 0x0001e2000c101110 */
[----:B------:R-:W-:Y:S05]  /*52e0*/  @P5 BRA `(.L_x_109) ;  /* 0x0000000000045947 */ /* 0x000fea0003800000 */
[----:B------:R3:W5:Y:S02]  /*52f0*/  LDG.E.U8 R7, desc[UR16][R14.64] ;  /* 0x000000100e077981 */ /* 0x000764000c1e1100 */
.L_x_109:
[----:B------:R-:W-:Y:S05]  /*5300*/  BSYNC B1 ;  /* 0x0000000000017941 */ /* 0x000fea0003800000 */
.L_x_108:
        /* <DEDUP_REMOVED lines=8> */
[----:B0-----:R-:W-:-:S05]  /*5390*/  F2FP.SATFINITE.E5M2.F32.PACK_AB_MERGE_C R25, RZ, R24, RZ ;  /* 0x00000018ff19723e */ /* 0x001fca00048060ff */
[----:B------:R0:W-:Y:S01]  /*53a0*/  @!P5 STG.E.U8 desc[UR16][R10.64], R25 ;  /* 0x000000190a00d986 */ /* 0x0001e2000c101110 */
[----:B------:R-:W-:Y:S05]  /*53b0*/  @P2 BRA `(.L_x_111) ;  /* 0x0000000000042947 */ /* 0x000fea0003800000 */
[----:B------:R4:W5:Y:S02]  /*53c0*/  LDG.E.U8 R7, desc[UR16][R14.64+0x1] ;  /* 0x000001100e077981 */ /* 0x000964000c1e1100 */
.L_x_111:
[----:B------:R-:W-:Y:S05]  /*53d0*/  BSYNC B1 ;  /* 0x0000000000017941 */ /* 0x000fea0003800000 */
.L_x_110:
[----:B-----5:R-:W-:Y:S01]  /*53e0*/  LOP3.LUT R7, R7, 0xff, RZ, 0xc0, !PT ;  /* 0x000000ff07077812 */ /* 0x020fe200078ec0ff */
[----:B------:R-:W-:Y:S01]  /*53f0*/  BSSY B1, `(.L_x_112) ;  /* 0x000000b000017945 */ /* 0x000fe20003800000 */
[----:B------:R-:W-:Y:S02]  /*5400*/  ISETP.LT.OR P4, PT, R33, 0x9, !P0 ;  /* 0x000000092100780c */ /* 0x000fe40004781670 */
[----:B------:R-:W-:-:S05]  /*5410*/  F2FP.F16.E5M2.UNPACK_B R7, R7 ;  /* 0x00000007ff07723e */ /* 0x000fca00020004ff */
[----:B------:R-:W-:-:S05]  /*5420*/  HADD2.F32 R24, -RZ, R7.H0_H0 ;  /* 0x20000007ff187230 */ /* 0x000fca0000004100 */
[----:B------:R-:W-:-:S04]  /*5430*/  FMUL R7, R24, R9 ;  /* 0x0000000918077220 */ /* 0x000fc80000400000 */
[----:B------:R-:W-:-:S05]  /*5440*/  FFMA R7, R108, R8, R7 ;  /* 0x000000086c077223 */ /* 0x000fca0000000007 */
[----:B0-----:R-:W-:Y:S02]  /*5450*/  F2FP.SATFINITE.E5M2.F32.PACK_AB_MERGE_C R25, RZ, R7, RZ ;  /* 0x00000007ff19723e */ /* 0x001fe400048060ff */
[----:B------:R-:W-:-:S03]  /*5460*/  PRMT R7, RZ, 0x7610, R7 ;  /* 0x00007610ff077816 */ /* 0x000fc60000000007 */
[----:B------:R0:W-:Y:S01]  /*5470*/  @!P2 STG.E.U8 desc[UR16][R10.64+0x1], R25 ;  /* 0x000001190a00a986 */ /* 0x0001e2000c101110 */
[----:B------:R-:W-:Y:S05]  /*5480*/  @P4 BRA `(.L_x_113) ;  /* 0x0000000000044947 */ /* 0x000fea0003800000 */
[----:B------:R0:W5:Y:S02]  /*5490*/  LDG.E.U8 R7, desc[UR16][R16.64+0x8] ;  /* 0x0000081010077981 */ /* 0x000164000c1e1100 */
.L_x_113:
[----:B------:R-:W-:Y:S05]  /*54a0*/  BSYNC B1 ;  /* 0x0000000000017941 */ /* 0x000fea0003800000 */
.L_x_112:
        /* <DEDUP_REMOVED lines=12> */
.L_x_115:
[----:B------:R-:W-:Y:S05]  /*5570*/  BSYNC B1 ;  /* 0x0000000000017941 */ /* 0x000fea0003800000 */
.L_x_114:
        /* <DEDUP_REMOVED lines=12> */
.L_x_117:
[----:B------:R-:W-:Y:S05]  /*5640*/  BSYNC B1 ;  /* 0x0000000000017941 */ /* 0x000fea0003800000 */
.L_x_116:
        /* <DEDUP_REMOVED lines=12> */
.L_x_119:
[----:B------:R-:W-:Y:S05]  /*5710*/  BSYNC B1 ;  /* 0x0000000000017941 */ /* 0x000fea0003800000 */
.L_x_118:
        /* <DEDUP_REMOVED lines=12> */
.L_x_121:
[----:B------:R-:W-:Y:S05]  /*57e0*/  BSYNC B1 ;  /* 0x0000000000017941 */ /* 0x000fea0003800000 */
.L_x_120:
        /* <DEDUP_REMOVED lines=12> */
.L_x_123:
[----:B------:R-:W-:Y:S05]  /*58b0*/  BSYNC B1 ;  /* 0x0000000000017941 */ /* 0x000fea0003800000 */
.L_x_122:
        /* <DEDUP_REMOVED lines=12> */
.L_x_125:
[----:B------:R-:W-:Y:S05]  /*5980*/  BSYNC B1 ;  /* 0x0000000000017941 */ /* 0x000fea0003800000 */
.L_x_124:
        /* <DEDUP_REMOVED lines=12> */
.L_x_127:
[----:B------:R-:W-:Y:S05]  /*5a50*/  BSYNC B1 ;  /* 0x0000000000017941 */ /* 0x000fea0003800000 */
.L_x_126:
        /* <DEDUP_REMOVED lines=12> */
.L_x_129:
[----:B------:R-:W-:Y:S05]  /*5b20*/  BSYNC B1 ;  /* 0x0000000000017941 */ /* 0x000fea0003800000 */
.L_x_128:
        /* <DEDUP_REMOVED lines=12> */
.L_x_131:
[----:B------:R-:W-:Y:S05]  /*5bf0*/  BSYNC B1 ;  /* 0x0000000000017941 */ /* 0x000fea0003800000 */
.L_x_130:
        /* <DEDUP_REMOVED lines=12> */
.L_x_133:
[----:B------:R-:W-:Y:S05]  /*5cc0*/  BSYNC B1 ;  /* 0x0000000000017941 */ /* 0x000fea0003800000 */
.L_x_132:
        /* <DEDUP_REMOVED lines=12> */
.L_x_135:
[----:B------:R-:W-:Y:S05]  /*5d90*/  BSYNC B1 ;  /* 0x0000000000017941 */ /* 0x000fea0003800000 */
.L_x_134:
        /* <DEDUP_REMOVED lines=12> */
.L_x_137:
[----:B------:R-:W-:Y:S05]  /*5e60*/  BSYNC B1 ;  /* 0x0000000000017941 */ /* 0x000fea0003800000 */
.L_x_136:
        /* <DEDUP_REMOVED lines=12> */
.L_x_139:
[----:B------:R-:W-:Y:S05]  /*5f30*/  BSYNC B1 ;  /* 0x0000000000017941 */ /* 0x000fea0003800000 */
.L_x_138:
        /* <DEDUP_REMOVED lines=12> */
.L_x_141:
[----:B------:R-:W-:Y:S05]  /*6000*/  BSYNC B1 ;  /* 0x0000000000017941 */ /* 0x000fea0003800000 */
.L_x_140:
        /* <DEDUP_REMOVED lines=12> */
.L_x_143:
[----:B------:R-:W-:Y:S05]  /*60d0*/  BSYNC B1 ;  /* 0x0000000000017941 */ /* 0x000fea0003800000 */
.L_x_142:
        /* <DEDUP_REMOVED lines=12> */
.L_x_145:
[----:B------:R-:W-:Y:S05]  /*61a0*/  BSYNC B1 ;  /* 0x0000000000017941 */ /* 0x000fea0003800000 */
.L_x_144:
        /* <DEDUP_REMOVED lines=12> */
.L_x_147:
[----:B------:R-:W-:Y:S05]  /*6270*/  BSYNC B1 ;  /* 0x0000000000017941 */ /* 0x000fea0003800000 */
.L_x_146:
        /* <DEDUP_REMOVED lines=12> */
.L_x_149:
[----:B------:R-:W-:Y:S05]  /*6340*/  BSYNC B1 ;  /* 0x0000000000017941 */ /* 0x000fea0003800000 */
.L_x_148:
        /* <DEDUP_REMOVED lines=12> */
.L_x_151:
[----:B------:R-:W-:Y:S05]  /*6410*/  BSYNC B1 ;  /* 0x0000000000017941 */ /* 0x000fea0003800000 */
.L_x_150:
        /* <DEDUP_REMOVED lines=12> */
.L_x_153:
[----:B------:R-:W-:Y:S05]  /*64e0*/  BSYNC B1 ;  /* 0x0000000000017941 */ /* 0x000fea0003800000 */
.L_x_152:
        /* <DEDUP_REMOVED lines=12> */
.L_x_155:
[----:B------:R-:W-:Y:S05]  /*65b0*/  BSYNC B1 ;  /* 0x0000000000017941 */ /* 0x000fea0003800000 */
.L_x_154:
        /* <DEDUP_REMOVED lines=12> */
.L_x_157:
[----:B------:R-:W-:Y:S05]  /*6680*/  BSYNC B1 ;  /* 0x0000000000017941 */ /* 0x000fea0003800000 */
.L_x_156:
        /* <DEDUP_REMOVED lines=12> */
.L_x_159:
[----:B------:R-:W-:Y:S05]  /*6750*/  BSYNC B1 ;  /* 0x0000000000017941 */ /* 0x000fea0003800000 */
.L_x_158:
        /* <DEDUP_REMOVED lines=12> */
.L_x_161:
[----:B------:R-:W-:Y:S05]  /*6820*/  BSYNC B1 ;  /* 0x0000000000017941 */ /* 0x000fea0003800000 */
.L_x_160:
        /* <DEDUP_REMOVED lines=12> */
.L_x_163:
[----:B------:R-:W-:Y:S05]  /*68f0*/  BSYNC B1 ;  /* 0x0000000000017941 */ /* 0x000fea0003800000 */
.L_x_162:
[----:B-----5:R-:W-:Y:S01]  /*6900*/  LOP3.LUT R7, R7, 0xff, RZ, 0xc0, !PT ;  /* 0x000000ff07077812 */ /* 0x020fe200078ec0ff */
[----:B------:R-:W-:Y:S01]  /*6910*/  BSSY B1, `(.L_x_164) ;  /* 0x000000b000017945 */ /* 0x000fe20003800000 */
[----:B------:R-:W-:Y:S02]  /*6920*/  ISETP.LT.OR P2, PT, R33, 0x39, !P1 ;  /* 0x000000392100780c */ /* 0x000fe40004f41670 */
[----:B------:R-:W-:-:S05]  /*6930*/  F2FP.F16.E5M2.UNPACK_B R7, R7 ;  /* 0x00000007ff07723e */ /* 0x000fca00020004ff */
[----:B012---:R-:W-:-:S05]  /*6940*/  HADD2.F32 R16, -RZ, R7.H0_H0 ;  /* 0x20000007ff107230 */ /* 0x007fca0000004100 */
[----:B------:R-:W-:-:S04]  /*6950*/  FMUL R7, R16, R9 ;  /* 0x0000000910077220 */ /* 0x000fc80000400000 */
[----:B------:R-:W-:-:S05]  /*6960*/  FFMA R7, R18, R8, R7 ;  /* 0x0000000812077223 */ /* 0x000fca0000000007 */
[----:B------:R-:W-:Y:S02]  /*6970*/  F2FP.SATFINITE.E5M2.F32.PACK_AB_MERGE_C R17, RZ, R7, RZ ;  /* 0x00000007ff11723e */ /* 0x000fe400048060ff */
[----:B------:R-:W-:-:S03]  /*6980*/  PRMT R7, RZ, 0x7610, R7 ;  /* 0x00007610ff077816 */ /* 0x000fc60000000007 */
[----:B------:R0:W-:Y:S01]  /*6990*/  @!P0 STG.E.U8 desc[UR16][R12.64+0x39], R17 ;  /* 0x000039110c008986 */ /* 0x0001e2000c101110 */
[----:B------:R-:W-:Y:S05]  /*69a0*/  @P2 BRA `(.L_x_165) ;  /* 0x0000000000042947 */ /* 0x000fea0003800000 */
[----:B------:R1:W5:Y:S02]  /*69b0*/  LDG.E.U8 R7, desc[UR16][R14.64+0x38] ;  /* 0x000038100e077981 */ /* 0x000364000c1e1100 */
.L_x_165:
[----:B------:R-:W-:Y:S05]  /*69c0*/  BSYNC B1 ;  /* 0x0000000000017941 */ /* 0x000fea0003800000 */
.L_x_164:
        /* <DEDUP_REMOVED lines=12> */
.L_x_167:
[----:B------:R-:W-:Y:S05]  /*6a90*/  BSYNC B1 ;  /* 0x0000000000017941 */ /* 0x000fea0003800000 */
.L_x_166:
[----:B------:R-:W-:Y:S05]  /*6aa0*/  @P1 BRA `(.L_x_168) ;  /* 0x0000001000301947 */ /* 0x000fea0003800000 */
[----:B-----5:R-:W-:-:S04]  /*6ab0*/  LOP3.LUT R7, R7, 0xff, RZ, 0xc0, !PT ;  /* 0x000000ff07077812 */ /* 0x020fc800078ec0ff */
[----:B------:R-:W-:-:S05]  /*6ac0*/  F2FP.F16.E5M2.UNPACK_B R7, R7 ;  /* 0x00000007ff07723e */ /* 0x000fca00020004ff */
[----:B------:R-:W-:-:S05]  /*6ad0*/  HADD2.F32 R12, -RZ, R7.H0_H0 ;  /* 0x20000007ff0c7230 */ /* 0x000fca0000004100 */
[----:B------:R-:W-:-:S04]  /*6ae0*/  FMUL R7, R12, R9 ;  /* 0x000000090c077220 */ /* 0x000fc80000400000 */
[----:B------:R-:W-:-:S05]  /*6af0*/  FFMA R7, R20, R8, R7 ;  /* 0x0000000814077223 */ /* 0x000fca0000000007 */
[----:B------:R-:W-:-:S05]  /*6b00*/  F2FP.SATFINITE.E5M2.F32.PACK_AB_MERGE_C R7, RZ, R7, RZ ;  /* 0x00000007ff07723e */ /* 0x000fca00048060ff */
[----:B------:R0:W-:Y:S01]  /*6b10*/  STG.E.U8 desc[UR16][R10.64+0x39], R7 ;  /* 0x000039070a007986 */ /* 0x0001e2000c101110 */
[----:B------:R-:W-:Y:S05]  /*6b20*/  BRA `(.L_x_168) ;  /* 0x0000001000107947 */ /* 0x000fea0003800000 */
.L_x_39:
[C---:B------:R-:W-:Y:S01]  /*6b30*/  ISETP.GE.AND P0, PT, R34.reuse, 0x1, PT ;  /* 0x000000012200780c */ /* 0x040fe20003f06270 */
[-C--:B--2---:R-:W-:Y:S01]  /*6b40*/  FMUL R147, R147, R8.reuse ;  /* 0x0000000893937220 */ /* 0x084fe20000400000 */
[----:B------:R-:W-:Y:S01]  /*6b50*/  ISETP.GE.AND P2, PT, R34, 0x9, PT ;  /* 0x000000092200780c */ /* 0x000fe20003f46270 */
[-C--:B------:R-:W-:Y:S01]  /*6b60*/  FMUL R142, R142, R8.reuse ;  /* 0x000000088e8e7220 */ /* 0x080fe20000400000 */
[----:B------:R-:W-:Y:S01]  /*6b70*/  ISETP.LT.OR P1, PT, R33, 0x1, !P0 ;  /* 0x000000012100780c */ /* 0x000fe20004721670 */
[-C--:B------:R-:W-:Y:S01]  /*6b80*/  FMUL R145, R145, R8.reuse ;  /* 0x0000000891917220 */ /* 0x080fe20000400000 */
[----:B------:R-:W-:Y:S01]  /*6b90*/  F2FP.SATFINITE.E5M2.F32.PACK_AB_MERGE_C R147, RZ, R147, RZ ;  /* 0x00000093ff93723e */ /* 0x000fe200048060ff */
[-C--:B------:R-:W-:Y:S01]  /*6ba0*/  FMUL R140, R140, R8.reuse ;  /* 0x000000088c8c7220 */ /* 0x080fe20000400000 */
[----:B------:R-:W-:Y:S01]  /*6bb0*/  ISETP.LT.OR P4, PT, R33, 0x2, !P0 ;  /* 0x000000022100780c */ /* 0x000fe20004781670 */
[-C--:B------:R-:W-:Y:S01]  /*6bc0*/  FMUL R143, R143, R8.reuse ;  /* 0x000000088f8f7220 */ /* 0x080fe20000400000 */
[C---:B------:R-:W-:Y:S01]  /*6bd0*/  ISETP.LT.OR P5, PT, R33.reuse, 0x1, !P2 ;  /* 0x000000012100780c */ /* 0x040fe200057a1670 */
[-C--:B------:R-:W-:Y:S01]  /*6be0*/  FMUL R138, R138, R8.reuse ;  /* 0x000000088a8a7220 */ /* 0x080fe20000400000 */
[----:B------:R-:W-:Y:S01]  /*6bf0*/  ISETP.LT.OR P6, PT, R33, 0x2, !P2 ;  /* 0x000000022100780c */ /* 0x000fe200057c1670 */
[----:B------:R-:W-:Y:S01]  /*6c00*/  FMUL R141, R141, R8 ;  /* 0x000000088d8d7220 */ /* 0x000fe20000400000 */
[----:B------:R-:W-:Y:S01]  /*6c10*/  F2FP.SATFINITE.E5M2.F32.PACK_AB_MERGE_C R7, RZ, R142, RZ ;  /* 0x0000008eff07723e */ /* 0x000fe200048060ff */
[-C--:B------:R-:W-:Y:S01]  /*6c20*/  FMUL R136, R136, R8.reuse ;  /* 0x0000000888887220 */ /* 0x080fe20000400000 */
[----:B------:R-:W-:Y:S01]  /*6c30*/  F2FP.SATFINITE.E5M2.F32.PACK_AB_MERGE_C R145, RZ, R145, RZ ;  /* 0x00000091ff91723e */ /* 0x000fe200048060ff */
[----:B------:R-:W-:Y:S01]  /*6c40*/  @!P1 STG.E.U8 desc[UR16][R16.64], R147 ;  /* 0x0000009310009986 */ /* 0x000fe2000c101110 */
[----:B------:R-:W-:Y:S01]  /*6c50*/  ISETP.LT.OR P1, PT, R33, 0x9, !P0 ;  /* 0x000000092100780c */ /* 0x000fe20004721670 */
[----:B------:R-:W-:Y:S01]  /*6c60*/  FMUL R139, R139, R8 ;  /* 0x000000088b8b7220 */ /* 0x000fe20000400000 */
[----:B------:R-:W-:Y:S01]  /*6c70*/  F2FP.SATFINITE.E5M2.F32.PACK_AB_MERGE_C R25, RZ, R140, RZ ;  /* 0x0000008cff19723e */ /* 0x000fe200048060ff */
[----:B------:R0:W-:Y:S01]  /*6c80*/  @!P4 STG.E.U8 desc[UR16][R16.64+0x1], R7 ;  /* 0x000001071000c986 */ /* 0x0001e2000c101110 */
[----:B------:R-:W-:Y:S01]  /*6c90*/  F2FP.SATFINITE.E5M2.F32.PACK_AB_MERGE_C R143, RZ, R143, RZ ;  /* 0x0000008fff8f723e */ /* 0x000fe200048060ff */
[-C--:B------:R-:W-:Y:S01]  /*6ca0*/  FMUL R134, R134, R8.reuse ;  /* 0x0000000886867220 */ /* 0x080fe20000400000 */
[C---:B------:R-:W-:Y:S01]  /*6cb0*/  ISETP.LT.OR P4, PT, R33.reuse, 0xa, !P0 ;  /* 0x0000000a2100780c */ /* 0x040fe20004781670 */
[----:B------:R-:W-:Y:S01]  /*6cc0*/  @!P5 STG.E.U8 desc[UR16][R14.64], R145 ;  /* 0x000000910e00d986 */ /* 0x000fe2000c101110 */
[----:B------:R-:W-:Y:S01]  /*6cd0*/  ISETP.LT.OR P5, PT, R33, 0x9, !P2 ;  /* 0x000000092100780c */ /* 0x000fe200057a1670 */
[-C--:B------:R-:W-:Y:S01]  /*6ce0*/  FMUL R137, R137, R8.reuse ;  /* 0x0000000889897220 */ /* 0x080fe20000400000 */
[----:B------:R-:W-:Y:S01]  /*6cf0*/  F2FP.SATFINITE.E5M2.F32.PACK_AB_MERGE_C R141, RZ, R141, RZ ;  /* 0x0000008dff8d723e */ /* 0x000fe200048060ff */
[----:B------:R1:W-:Y:S01]  /*6d00*/  @!P6 STG.E.U8 desc[UR16][R14.64+0x1], R25 ;  /* 0x000001190e00e986 */ /* 0x0003e2000c101110 */
[C---:B------:R-:W-:Y:S01]  /*6d10*/  ISETP.LT.OR P6, PT, R33.reuse, 0xa, !P2 ;  /* 0x0000000a2100780c */ /* 0x040fe200057c1670 */
[-C--:B------:R-:W-:Y:S01]  /*6d20*/  FMUL R132, R132, R8.reuse ;  /* 0x0000000884847220 */ /* 0x080fe20000400000 */
[----:B------:R-:W-:Y:S01]  /*6d30*/  F2FP.SATFINITE.E5M2.F32.PACK_AB_MERGE_C R139, RZ, R139, RZ ;  /* 0x0000008bff8b723e */ /* 0x000fe200048060ff */
[----:B------:R-:W-:Y:S01]  /*6d40*/  @!P1 STG.E.U8 desc[UR16][R16.64+0x8], R143 ;  /* 0x0000088f10009986 */ /* 0x000fe2000c101110 */
[----:B------:R-:W-:Y:S01]  /*6d50*/  ISETP.LT.OR P1, PT, R33, 0x11, !P0 ;  /* 0x000000112100780c */ /* 0x000fe20004721670 */
[----:B------:R-:W-:Y:S01]  /*6d60*/  FMUL R135, R135, R8 ;  /* 0x0000000887877220 */ /* 0x000fe20000400000 */
[----:B0-----:R-:W-:Y:S01]  /*6d70*/  F2FP.SATFINITE.E5M2.F32.PACK_AB_MERGE_C R7, RZ, R138, RZ ;  /* 0x0000008aff07723e */ /* 0x001fe200048060ff */
[-C--:B------:R-:W-:Y:S01]  /*6d80*/  FMUL R130, R130, R8.reuse ;  /* 0x0000000882827220 */ /* 0x080fe20000400000 */
[----:B------:R-:W-:Y:S01]  /*6d90*/  F2FP.SATFINITE.E5M2.F32.PACK_AB_MERGE_C R137, RZ, R137, RZ ;  /* 0x00000089ff89723e */ /* 0x000fe200048060ff */
[----:B------:R-:W-:Y:S01]  /*6da0*/  FMUL R133, R133, R8 ;  /* 0x0000000885857220 */ /* 0x000fe20000400000 */
[----:B------:R-:W-:Y:S01]  /*6db0*/  F2FP.SATFINITE.E5M2.F32.PACK_AB_MERGE_C R135, RZ, R135, RZ ;  /* 0x00000087ff87723e */ /* 0x000fe200048060ff */
[----:B------:R0:W-:Y:S01]  /*6dc0*/  @!P4 STG.E.U8 desc[UR16][R16.64+0x9], R7 ;  /* 0x000009071000c986 */ /* 0x0001e2000c101110 */
[----:B-1----:R-:W-:Y:S01]  /*6dd0*/  F2FP.SATFINITE.E5M2.F32.PACK_AB_MERGE_C R25, RZ, R136, RZ ;  /* 0x00000088ff19723e */ /* 0x002fe200048060ff */
        /* <DEDUP_REMOVED lines=15> */
[-C--:B------:R-:W-:Y:S01]  /*6ed0*/  FMUL R127, R127, R8.reuse ;  /* 0x000000087f7f7220 */ /* 0x080fe20000400000 */
[----:B------:R-:W-:Y:S01]  /*6ee0*/  FMUL R122, R122, R8 ;  /* 0x000000087a7a7220 */ /* 0x000fe20000400000 */
[----:B------:R-:W-:Y:S01]  /*6ef0*/  F2FP.SATFINITE.E5M2.F32.PACK_AB_MERGE_C R129, RZ, R129, RZ ;  /* 0x00000081ff81723e */ /* 0x000fe200048060ff */
[----:B------:R0:W-:Y:S01]  /*6f00*/  @!P4 STG.E.U8 desc[UR16][R16.64+0x11], R7 ;  /* 0x000011071000c986 */ /* 0x0001e2000c101110 */
[----:B-1----:R-:W-:Y:S01]  /*6f10*/  F2FP.SATFINITE.E5M2.F32.PACK_AB_MERGE_C R25, RZ, R132, RZ ;  /* 0x00000084ff19723e */ /* 0x002fe200048060ff */
[-C--:B------:R-:W-:Y:S01]  /*6f20*/  FMUL R125, R125, R8.reuse ;  /* 0x000000087d7d7220 */ /* 0x080fe20000400000 */
[C---:B------:R-:W-:Y:S01]  /*6f30*/  ISETP.LT.OR P4, PT, R33.reuse, 0x1a, !P0 ;  /* 0x0000001a2100780c */ /* 0x040fe20004781670 */
[----:B------:R-:W-:Y:S01]  /*6f40*/  @!P5 STG.E.U8 desc[UR16][R14.64+0x10], R137 ;  /* 0x000010890e00d986 */ /* 0x000fe2000c101110 */
[C---:B------:R-:W-:Y:S01]  /*6f50*/  ISETP.LT.OR P5, PT, R33.reuse, 0x19, !P2 ;  /* 0x000000192100780c */ /* 0x040fe200057a1670 */
[-C--:B------:R-:W-:Y:S01]  /*6f60*/  FMUL R120, R120, R8.reuse ;  /* 0x0000000878787220 */ /* 0x080fe20000400000 */
[----:B------:R-:W-:Y:S01]  /*6f70*/  F2FP.SATFINITE.E5M2.F32.PACK_AB_MERGE_C R127, RZ, R127, RZ ;  /* 0x0000007fff7f723e */ /* 0x000fe200048060ff */
[----:B------:R1:W-:Y:S01]  /*6f80*/  @!P6 STG.E.U8 desc[UR16][R14.64+0x11], R25 ;  /* 0x000011190e00e986 */ /* 0x0003e2000c101110 */
[----:B------:R-:W-:Y:S01]  /*6f90*/  ISETP.LT.OR P6, PT, R33, 0x1a, !P2 ;  /* 0x0000001a2100780c */ /* 0x000fe200057c1670 */
        /* <DEDUP_REMOVED lines=8> */
[-C--:B------:R-:W-:Y:S01]  /*7020*/  FMUL R116, R116, R8.reuse ;  /* 0x0000000874747220 */ /* 0x080fe20000400000 */
[----:B------:R-:W-:Y:S01]  /*7030*/  FMUL R114, R114, R8 ;  /* 0x0000000872727220 */ /* 0x000fe20000400000 */
[----:B-1----:R-:W-:Y:S01]  /*7040*/  F2FP.SATFINITE.E5M2.F32.PACK_AB_MERGE_C R25, RZ, R128, RZ ;  /* 0x00000080ff19723e */ /* 0x002fe200048060ff */
[----:B------:R0:W-:Y:S01]  /*7050*/  @!P4 STG.E.U8 desc[UR16][R16.64+0x19], R7 ;  /* 0x000019071000c986 */ /* 0x0001e2000c101110 */
[----:B------:R-:W-:Y:S01]  /*7060*/  ISETP.LT.OR P4, PT, R33, 0x22, !P0 ;  /* 0x000000222100780c */ /* 0x000fe20004781670 */
[-C--:B------:R-:W-:Y:S01]  /*7070*/  FMUL R119, R119, R8.reuse ;  /* 0x0000000877777220 */ /* 0x080fe20000400000 */
[----:B------:R-:W-:Y:S01]  /*7080*/  F2FP.SATFINITE.E5M2.F32.PACK_AB_MERGE_C R121, RZ, R121, RZ ;  /* 0x00000079ff79723e */ /* 0x000fe200048060ff */
[----:B------:R-:W-:Y:S01]  /*7090*/  @!P5 STG.E.U8 desc[UR16][R14.64+0x18], R133 ;  /* 0x000018850e00d986 */ /* 0x000fe2000c101110 */
[----:B------:R-:W-:Y:S01]  /*70a0*/  ISETP.LT.OR P5, PT, R33, 0x21, !P2 ;  /* 0x000000212100780c */ /* 0x000fe200057a1670 */
[----:B------:R-:W-:Y:S01]  /*70b0*/  FMUL R117, R117, R8 ;  /* 0x0000000875757220 */ /* 0x000fe20000400000 */
[----:B------:R-:W-:Y:S01]  /*70c0*/  F2FP.SATFINITE.E5M2.F32.PACK_AB_MERGE_C R27, RZ, R114, RZ ;  /* 0x00000072ff1b723e */ /* 0x000fe200048060ff */
[----:B------:R1:W-:Y:S01]  /*70d0*/  @!P6 STG.E.U8 desc[UR16][R14.64+0x19], R25 ;  /* 0x000019190e00e986 */ /* 0x0003e2000c101110 */
[----:B------:R-:W-:Y:S01]  /*70e0*/  ISETP.LT.OR P6, PT, R33, 0x22, !P2 ;  /* 0x000000222100780c */ /* 0x000fe200057c1670 */
[-C--:B------:R-:W-:Y:S01]  /*70f0*/  FMUL R112, R112, R8.reuse ;  /* 0x0000000870707220 */ /* 0x080fe20000400000 */
[-C--:B------:R-:W-:Y:S01]  /*7100*/  FMUL R115, R115, R8.reuse ;  /* 0x0000000873737220 */ /* 0x080fe20000400000 */
        /* <DEDUP_REMOVED lines=39> */
[-C--:B------:R-:W-:Y:S01]  /*7380*/  FMUL R103, R103, R8.reuse ;  /* 0x0000000867677220 */ /* 0x080fe20000400000 */
[----:B------:R-:W-:Y:S01]  /*7390*/  @!P1 STG.E.U8 desc[UR16][R16.64+0x30], R123 ;  /* 0x0000307b10009986 */ /* 0x000fe2000c101110 */
[----:B------:R-:W-:Y:S01]  /*73a0*/  ISETP.LT.OR P1, PT, R33, 0x39, !P0 ;  /* 0x000000392100780c */ /* 0x000fe20004721670 */
[-C--:B------:R-:W-:Y:S01]  /*73b0*/  FMUL R101, R101, R8.reuse ;  /* 0x0000000865657220 */ /* 0x080fe20000400000 */
[----:B------:R-:W-:Y:S01]  /*73c0*/  ISETP.LT.OR P0, PT, R33, 0x3a, !P0 ;  /* 0x0000003a2100780c */ /* 0x000fe20004701670 */
[----:B------:R-:W-:Y:S01]  /*73d0*/  FMUL R96, R96, R8 ;  /* 0x0000000860607220 */ /* 0x000fe20000400000 */
[----:B0-----:R-:W-:Y:S01]  /*73e0*/  F2FP.SATFINITE.E5M2.F32.PACK_AB_MERGE_C R7, RZ, R118, RZ ;  /* 0x00000076ff07723e */ /* 0x001fe200048060ff */
[-C--:B------:R-:W-:Y:S01]  /*73f0*/  FMUL R94, R94, R8.reuse ;  /* 0x000000085e5e7220 */ /* 0x080fe20000400000 */
[----:B------:R-:W-:Y:S01]  /*7400*/  F2FP.SATFINITE.E5M2.F32.PACK_AB_MERGE_C R105, RZ, R105, RZ ;  /* 0x00000069ff69723e */ /* 0x000fe200048060ff */
[----:B------:R-:W-:Y:S01]  /*7410*/  FMUL R97, R97, R8 ;  /* 0x0000000861617220 */ /* 0x000fe20000400000 */
[----:B-1----:R-:W-:Y:S01]  /*7420*/  F2FP.SATFINITE.E5M2.F32.PACK_AB_MERGE_C R25, RZ, R116, RZ ;  /* 0x00000074ff19723e */ /* 0x002fe200048060ff */
[----:B------:R0:W-:Y:S01]  /*7430*/  @!P4 STG.E.U8 desc[UR16][R16.64+0x31], R7 ;  /* 0x000031071000c986 */ /* 0x0001e2000c101110 */
[----:B------:R-:W-:Y:S01]  /*7440*/  ISETP.LT.OR P4, PT, R33, 0x39, !P2 ;  /* 0x000000392100780c */ /* 0x000fe20005781670 */
[-C--:B------:R-:W-:Y:S01]  /*7450*/  FMUL R99, R99, R8.reuse ;  /* 0x0000000863637220 */ /* 0x080fe20000400000 */
[----:B------:R-:W-:Y:S01]  /*7460*/  ISETP.LT.OR P2, PT, R33, 0x3a, !P2 ;  /* 0x0000003a2100780c */ /* 0x000fe20005741670 */
[----:B------:R-:W-:Y:S01]  /*7470*/  @!P5 STG.E.U8 desc[UR16][R14.64+0x30], R121 ;  /* 0x000030790e00d986 */ /* 0x000fe2000c101110 */
[----:B------:R-:W-:Y:S01]  /*7480*/  F2FP.SATFINITE.E5M2.F32.PACK_AB_MERGE_C R103, RZ, R103, RZ ;  /* 0x00000067ff67723e */ /* 0x000fe200048060ff */
[-C--:B------:R-:W-:Y:S01]  /*7490*/  FMUL R92, R92, R8.reuse ;  /* 0x000000085c5c7220 */ /* 0x080fe20000400000 */
[----:B------:R-:W-:Y:S01]  /*74a0*/  F2FP.SATFINITE.E5M2.F32.PACK_AB_MERGE_C R101, RZ, R101, RZ ;  /* 0x00000065ff65723e */ /* 0x000fe200048060ff */
[----:B------:R-:W-:Y:S01]  /*74b0*/  @!P6 STG.E.U8 desc[UR16][R14.64+0x31], R25 ;  /* 0x000031190e00e986 */ /* 0x000fe2000c101110 */
[----:B------:R-:W-:Y:S01]  /*74c0*/  F2FP.SATFINITE.E5M2.F32.PACK_AB_MERGE_C R97, RZ, R97, RZ ;  /* 0x00000061ff61723e */ /* 0x000fe200048060ff */
[-C--:B------:R-:W-:Y:S01]  /*74d0*/  FMUL R88, R88, R8.reuse ;  /* 0x0000000858587220 */ /* 0x080fe20000400000 */
[-C--:B------:R-:W-:Y:S01]  /*74e0*/  FMUL R95, R95, R8.reuse ;  /* 0x000000085f5f7220 */ /* 0x080fe20000400000 */
[----:B------:R-:W-:Y:S01]  /*74f0*/  @!P0 STG.E.U8 desc[UR16][R16.64+0x39], R27 ;  /* 0x0000391b10008986 */ /* 0x000fe2000c101110 */
[----:B------:R-:W-:Y:S01]  /*7500*/  ISETP.GE.AND P0, PT, R34, 0x81, PT ;  /* 0x000000812200780c */ /* 0x000fe20003f06270 */
[----:B------:R-:W-:Y:S01]  /*7510*/  FMUL R93, R93, R8 ;  /* 0x000000085d5d7220 */ /* 0x000fe20000400000 */
[----:B0-----:R-:W-:Y:S01]  /*7520*/  F2FP.SATFINITE.E5M2.F32.PACK_AB_MERGE_C R7, RZ, R112, RZ ;  /* 0x00000070ff07723e */ /* 0x001fe200048060ff */
[----:B------:R0:W-:Y:S01]  /*7530*/  @!P1 STG.E.U8 desc[UR16][R16.64+0x38], R119 ;  /* 0x0000387710009986 */ /* 0x0001e2000c101110 */
[C---:B------:R-:W-:Y:S01]  /*7540*/  ISETP.LT.OR P6, PT, R33.reuse, 0x1, !P0 ;  /* 0x000000012100780c */ /* 0x040fe200047c1670 */
[-C--:B------:R-:W-:Y:S01]  /*7550*/  FMUL R90, R90, R8.reuse ;  /* 0x000000085a5a7220 */ /* 0x080fe20000400000 */
[----:B------:R-:W-:Y:S01]  /*7560*/  ISETP.LT.OR P5, PT, R33, 0x2, !P0 ;  /* 0x000000022100780c */ /* 0x000fe200047a1670 */
[----:B------:R-:W-:Y:S01]  /*7570*/  @!P4 STG.E.U8 desc[UR16][R14.64+0x38], R117 ;  /* 0x000038750e00c986 */ /* 0x000fe2000c101110 */
[----:B------:R-:W-:Y:S01]  /*7580*/  ISETP.GE.AND P1, PT, R34, 0x89, PT ;  /* 0x000000892200780c */ /* 0x000fe20003f26270 */
[-C--:B------:R-:W-:Y:S01]  /*7590*/  FMUL R23, R23, R8.reuse ;  /* 0x0000000817177220 */ /* 0x080fe20000400000 */
[----:B------:R-:W-:Y:S01]  /*75a0*/  F2FP.SATFINITE.E5M2.F32.PACK_AB_MERGE_C R99, RZ, R99, RZ ;  /* 0x00000063ff63723e */ /* 0x000fe200048060ff */
[----:B------:R1:W-:Y:S01]  /*75b0*/  @!P2 STG.E.U8 desc[UR16][R14.64+0x39], R7 ;  /* 0x000039070e00a986 */ /* 0x0003e2000c101110 */
[----:B------:R-:W-:Y:S01]  /*75c0*/  ISETP.LT.OR P4, PT, R33, 0x1, !P1 ;  /* 0x000000012100780c */ /* 0x000fe20004f81670 */
[-C--:B------:R-:W-:Y:S01]  /*75d0*/  FMUL R91, R91, R8.reuse ;  /* 0x000000085b5b7220 */ /* 0x080fe20000400000 */
[----:B------:R-:W-:Y:S01]  /*75e0*/  ISETP.LT.OR P2, PT, R33, 0xa, !P0 ;  /* 0x0000000a2100780c */ /* 0x000fe20004741670 */
[----:B------:R-:W-:Y:S01]  /*75f0*/  FMUL R89, R89, R8 ;  /* 0x0000000859597220 */ /* 0x000fe20000400000 */
[----:B0-----:R-:W-:Y:S01]  /*7600*/  F2FP.SATFINITE.E5M2.F32.PACK_AB_MERGE_C R17, RZ, R110, RZ ;  /* 0x0000006eff11723e */ /* 0x001fe200048060ff */
[----:B------:R-:W-:Y:S01]  /*7610*/  @!P6 STG.E.U8 desc[UR16][R12.64], R115 ;  /* 0x000000730c00e986 */ /* 0x000fe2000c101110 */
[C---:B------:R-:W-:Y:S01]  /*7620*/  ISETP.LT.OR P6, PT, R33.reuse, 0x2, !P1 ;  /* 0x000000022100780c */ /* 0x040fe20004fc1670 */
[-C--:B------:R-:W-:Y:S01]  /*7630*/  FMUL R22, R22, R8.reuse ;  /* 0x0000000816167220 */ /* 0x080fe20000400000 */
[----:B------:R-:W-:Y:S01]  /*7640*/  F2FP.SATFINITE.E5M2.F32.PACK_AB_MERGE_C R95, RZ, R95, RZ ;  /* 0x0000005fff5f723e */ /* 0x000fe200048060ff */
[----:B------:R-:W-:Y:S01]  /*7650*/  @!P5 STG.E.U8 desc[UR16][R12.64+0x1], R17 ;  /* 0x000001110c00d986 */ /* 0x000fe2000c101110 */
[----:B------:R-:W-:Y:S01]  /*7660*/  ISETP.LT.OR P5, PT, R33, 0x9, !P0 ;  /* 0x000000092100780c */ /* 0x000fe200047a1670 */
[----:B------:R-:W-:Y:S01]  /*7670*/  FMUL R19, R19, R8 ;  /* 0x0000000813137220 */ /* 0x000fe20000400000 */
[----:B-1----:R-:W-:Y:S01]  /*7680*/  F2FP.SATFINITE.E5M2.F32.PACK_AB_MERGE_C R7, RZ, R108, RZ ;  /* 0x0000006cff07723e */ /* 0x002fe200048060ff */
[----:B------:R-:W-:Y:S01]  /*7690*/  @!P4 STG.E.U8 desc[UR16][R10.64], R113 ;  /* 0x000000710a00c986 */ /* 0x000fe2000c101110 */
[----:B------:R-:W-:Y:S01]  /*76a0*/  F2FP.SATFINITE.E5M2.F32.PACK_AB_MERGE_C R15, RZ, R106, RZ ;  /* 0x0000006aff0f723e */ /* 0x000fe200048060ff */
[-C--:B------:R-:W-:Y:S01]  /*76b0*/  FMUL R18, R18, R8.reuse ;  /* 0x0000000812127220 */ /* 0x080fe20000400000 */
[----:B------:R-:W-:Y:S01]  /*76c0*/  ISETP.LT.OR P4, PT, R33, 0x9, !P1 ;  /* 0x000000092100780c */ /* 0x000fe20004f81670 */
[-C--:B------:R-:W-:Y:S01]  /*76d0*/  FMUL R21, R21, R8.reuse ;  /* 0x0000000815157220 */ /* 0x080fe20000400000 */
[----:B------:R-:W-:Y:S01]  /*76e0*/  F2FP.SATFINITE.E5M2.F32.PACK_AB_MERGE_C R93, RZ, R93, RZ ;  /* 0x0000005dff5d723e */ /* 0x000fe200048060ff */
[----:B------:R0:W-:Y:S01]  /*76f0*/  @!P6 STG.E.U8 desc[UR16][R10.64+0x1], R7 ;  /* 0x000001070a00e986 */ /* 0x0001e2000c101110 */
[C---:B------:R-:W-:Y:S01]  /*7700*/  ISETP.LT.OR P6, PT, R33.reuse, 0xa, !P1 ;  /* 0x0000000a2100780c */ /* 0x040fe20004fc1670 */
[----:B------:R-:W-:Y:S01]  /*7710*/  FMUL R20, R20, R8 ;  /* 0x0000000814147220 */ /* 0x000fe20000400000 */
[----:B------:R-:W-:Y:S01]  /*7720*/  F2FP.SATFINITE.E5M2.F32.PACK_AB_MERGE_C R23, RZ, R23, RZ ;  /* 0x00000017ff17723e */ /* 0x000fe200048060ff */
[----:B------:R1:W-:Y:S01]  /*7730*/  @!P2 STG.E.U8 desc[UR16][R12.64+0x9], R15 ;  /* 0x0000090f0c00a986 */ /* 0x0003e2000c101110 */
[----:B------:R-:W-:-:S02]  /*7740*/  ISETP.LT.OR P2, PT, R33, 0x12, !P0 ;  /* 0x000000122100780c */ /* 0x000fc40004741670 */
[----:B------:R-:W-:Y:S01]  /*7750*/  F2FP.SATFINITE.E5M2.F32.PACK_AB_MERGE_C R91, RZ, R91, RZ ;  /* 0x0000005bff5b723e */ /* 0x000fe200048060ff */
[----:B------:R-:W-:Y:S01]  /*7760*/  @!P5 STG.E.U8 desc[UR16][R12.64+0x8], R109 ;  /* 0x0000086d0c00d986 */ /* 0x000fe2000c101110 */
[C---:B------:R-:W-:Y:S02]  /*7770*/  ISETP.LT.OR P5, PT, R33.reuse, 0x11, !P0 ;  /* 0x000000112100780c */ /* 0x040fe400047a1670 */
[----:B------:R-:W-:Y:S01]  /*7780*/  F2FP.SATFINITE.E5M2.F32.PACK_AB_MERGE_C R89, RZ, R89, RZ ;  /* 0x00000059ff59723e */ /* 0x000fe200048060ff */
[----:B------:R-:W-:Y:S01]  /*7790*/  @!P4 STG.E.U8 desc[UR16][R10.64+0x8], R111 ;  /* 0x0000086f0a00c986 */ /* 0x000fe2000c101110 */
[----:B0-----:R-:W-:Y:S02]  /*77a0*/  F2FP.SATFINITE.E5M2.F32.PACK_AB_MERGE_C R7, RZ, R104, RZ ;  /* 0x00000068ff07723e */ /* 0x001fe400048060ff */
[C---:B------:R-:W-:Y:S02]  /*77b0*/  ISETP.LT.OR P4, PT, R33.reuse, 0x11, !P1 ;  /* 0x000000112100780c */ /* 0x040fe40004f81670 */
[----:B-1----:R-:W-:Y:S01]  /*77c0*/  F2FP.SATFINITE.E5M2.F32.PACK_AB_MERGE_C R15, RZ, R100, RZ ;  /* 0x00000064ff0f723e */ /* 0x002fe200048060ff */
[----:B------:R0:W-:Y:S01]  /*77d0*/  @!P6 STG.E.U8 desc[UR16][R10.64+0x9], R7 ;  /* 0x000009070a00e986 */ /* 0x0001e2000c101110 */
[----:B------:R-:W-:-:S02]  /*77e0*/  ISETP.LT.OR P6, PT, R33, 0x12, !P1 ;  /* 0x000000122100780c */ /* 0x000fc40004fc1670 */
[----:B------:R-:W-:Y:S01]  /*77f0*/  F2FP.SATFINITE.E5M2.F32.PACK_AB_MERGE_C R19, RZ, R19, RZ ;  /* 0x00000013ff13723e */ /* 0x000fe200048060ff */
[----:B------:R1:W-:Y:S01]  /*7800*/  @!P2 STG.E.U8 desc[UR16][R12.64+0x11], R15 ;  /* 0x0000110f0c00a986 */ /* 0x0003e2000c101110 */
[C---:B------:R-:W-:Y:S02]  /*7810*/  ISETP.LT.OR P2, PT, R33.reuse, 0x1a, !P0 ;  /* 0x0000001a2100780c */ /* 0x040fe40004741670 */
[----:B------:R-:W-:Y:S01]  /*7820*/  F2FP.SATFINITE.E5M2.F32.PACK_AB_MERGE_C R21, RZ, R21, RZ ;  /* 0x00000015ff15723e */ /* 0x000fe200048060ff */
[----:B------:R-:W-:Y:S01]  /*7830*/  @!P5 STG.E.U8 desc[UR16][R12.64+0x10], R107 ;  /* 0x0000106b0c00d986 */ /* 0x000fe2000c101110 */
[----:B------:R-:W-:Y:S02]  /*7840*/  ISETP.LT.OR P5, PT, R33, 0x19, !P0 ;  /* 0x000000192100780c */ /* 0x000fe400047a1670 */
[----:B------:R-:W-:Y:S01]  /*7850*/  F2FP.SATFINITE.E5M2.F32.PACK_AB_MERGE_C R17, RZ, R20, RZ ;  /* 0x00000014ff11723e */ /* 0x000fe200048060ff */
[----:B------:R-:W-:Y:S01]  /*7860*/  @!P4 STG.E.U8 desc[UR16][R10.64+0x10], R105 ;  /* 0x000010690a00c986 */ /* 0x000fe2000c101110 */
[----:B0-----:R-:W-:-:S02]  /*7870*/  F2FP.SATFINITE.E5M2.F32.PACK_AB_MERGE_C R7, RZ, R102, RZ ;  /* 0x00000066ff07723e */ /* 0x001fc400048060ff */
[C---:B------:R-:W-:Y:S02]  /*7880*/  ISETP.LT.OR P4, PT, R33.reuse, 0x19, !P1 ;  /* 0x000000192100780c */ /* 0x040fe40004f81670 */
[----:B-1----:R-:W-:Y:S01]  /*7890*/  F2FP.SATFINITE.E5M2.F32.PACK_AB_MERGE_C R15, RZ, R98, RZ ;  /* 0x00000062ff0f723e */ /* 0x002fe200048060ff */
[----:B------:R0:W-:Y:S01]  /*78a0*/  @!P6 STG.E.U8 desc[UR16][R10.64+0x11], R7 ;  /* 0x000011070a00e986 */ /* 0x0001e2000c101110 */
[----:B------:R-:W-:-:S03]  /*78b0*/  ISETP.LT.OR P6, PT, R33, 0x1a, !P1 ;  /* 0x0000001a2100780c */ /* 0x000fc60004fc1670 */
[----:B------:R1:W-:Y:S01]  /*78c0*/  @!P2 STG.E.U8 desc[UR16][R12.64+0x19], R15 ;  /* 0x0000190f0c00a986 */ /* 0x0003e2000c101110 */
[----:B------:R-:W-:-:S03]  /*78d0*/  ISETP.LT.OR P2, PT, R33, 0x22, !P0 ;  /* 0x000000222100780c */ /* 0x000fc60004741670 */
[----:B------:R-:W-:Y:S01]  /*78e0*/  @!P5 STG.E.U8 desc[UR16][R12.64+0x18], R103 ;  /* 0x000018670c00d986 */ /* 0x000fe2000c101110 */
[C---:B------:R-:W-:Y:S02]  /*78f0*/  ISETP.LT.OR P5, PT, R33.reuse, 0x21, !P0 ;  /* 0x000000212100780c */ /* 0x040fe400047a1670 */
[----:B0-----:R-:W-:Y:S01]  /*7900*/  F2FP.SATFINITE.E5M2.F32.PACK_AB_MERGE_C R7, RZ, R96, RZ ;  /* 0x00000060ff07723e */ /* 0x001fe200048060ff */
[----:B------:R-:W-:Y:S01]  /*7910*/  @!P4 STG.E.U8 desc[UR16][R10.64+0x18], R101 ;  /* 0x000018650a00c986 */ /* 0x000fe2000c101110 */
        /* <DEDUP_REMOVED lines=25> */
[C---:B------:R-:W-:Y:S02]  /*7ab0*/  ISETP.LT.OR P2, PT, R33.reuse, 0x39, !P0 ;  /* 0x000000392100780c */ /* 0x040fe40004741670 */
[C---:B------:R-:W-:Y:S01]  /*7ac0*/  ISETP.LT.OR P0, PT, R33.reuse, 0x3a, !P0 ;  /* 0x0000003a2100780c */ /* 0x040fe20004701670 */
[----:B------:R1:W-:Y:S01]  /*7ad0*/  @!P5 STG.E.U8 desc[UR16][R12.64+0x30], R91 ;  /* 0x0000305b0c00d986 */ /* 0x0003e2000c101110 */
[C---:B------:R-:W-:Y:S02]  /*7ae0*/  ISETP.LT.OR P5, PT, R33.reuse, 0x39, !P1 ;  /* 0x000000392100780c */ /* 0x040fe40004fa1670 */
[----:B------:R-:W-:Y:S01]  /*7af0*/  ISETP.LT.OR P1, PT, R33, 0x3a, !P1 ;  /* 0x0000003a2100780c */ /* 0x000fe20004f21670 */
[----:B------:R1:W-:Y:S01]  /*7b00*/  @!P4 STG.E.U8 desc[UR16][R10.64+0x30], R89 ;  /* 0x000030590a00c986 */ /* 0x0003e2000c101110 */
[----:B0-----:R-:W-:-:S05]  /*7b10*/  F2FP.SATFINITE.E5M2.F32.PACK_AB_MERGE_C R7, RZ, R22, RZ ;  /* 0x00000016ff07723e */ /* 0x001fca00048060ff */
[----:B------:R1:W-:Y:S04]  /*7b20*/  @!P6 STG.E.U8 desc[UR16][R10.64+0x31], R7 ;  /* 0x000031070a00e986 */ /* 0x0003e8000c101110 */
[----:B------:R1:W-:Y:S04]  /*7b30*/  @!P2 STG.E.U8 desc[UR16][R12.64+0x38], R19 ;  /* 0x000038130c00a986 */ /* 0x0003e8000c101110 */
[----:B------:R1:W-:Y:S04]  /*7b40*/  @!P0 STG.E.U8 desc[UR16][R12.64+0x39], R15 ;  /* 0x0000390f0c008986 */ /* 0x0003e8000c101110 */
[----:B------:R1:W-:Y:S04]  /*7b50*/  @!P5 STG.E.U8 desc[UR16][R10.64+0x38], R21 ;  /* 0x000038150a00d986 */ /* 0x0003e8000c101110 */
[----:B------:R1:W-:Y:S02]  /*7b60*/  @!P1 STG.E.U8 desc[UR16][R10.64+0x39], R17 ;  /* 0x000039110a009986 */ /* 0x0003e4000c101110 */
.L_x_168:
[----:B------:R-:W-:Y:S05]  /*7b70*/  BSYNC B0 ;  /* 0x0000000000007941 */ /* 0x000fea0003800000 */
.L_x_38:
[----:B------:R-:W-:Y:S01]  /*7b80*/  ULDC UR6, c[0x0][0xc] ;  /* 0x0000030000067ab9 */ /* 0x000fe20000000800 */
[----:B------:R-:W-:Y:S01]  /*7b90*/  ULDC UR7, c[0x0][0x10] ;  /* 0x0000040000077ab9 */ /* 0x000fe20000000800 */
[----:B01---5:R-:W0:Y:S01]  /*7ba0*/  LDC R7, c[0x0][0x14] ;  /* 0x00000500ff077b82 */ /* 0x023e220000000800 */
[----:B------:R-:W-:Y:S01]  /*7bb0*/  UIMAD.WIDE.U32 UR6, UR6, UR7, URZ ;  /* 0x00000007060672a5 */ /* 0x000fe2000f8e003f */
[----:B------:R-:W-:Y:S01]  /*7bc0*/  PRMT R10, RZ, 0x7610, R10 ;  /* 0x00007610ff0a7816 */ /* 0x000fe2000000000a */
[----:B------:R-:W-:-:S04]  /*7bd0*/  IMAD.MOV.U32 R11, RZ, RZ, -0x1 ;  /* 0xffffffffff0b7424 */ /* 0x000fc800078e00ff */
[----:B0-----:R-:W-:-:S04]  /*7be0*/  IMAD.WIDE.U32 R2, R7, UR6, R2 ;  /* 0x0000000607027c25 */ /* 0x001fc8000f8e0002 */
[----:B------:R-:W-:Y:S01]  /*7bf0*/  IMAD R7, R7, UR7, RZ ;  /* 0x0000000707077c24 */ /* 0x000fe2000f8e02ff */
[----:B------:R-:W-:Y:S02]  /*7c00*/  ULDC.64 UR6, c[0x0][0x650] ;  /* 0x0001940000067ab9 */ /* 0x000fe40000000a00 */
[----:B------:R-:W-:Y:S01]  /*7c10*/  ISETP.GE.U32.AND P0, PT, R2, UR6, PT ;  /* 0x0000000602007c0c */ /* 0x000fe2000bf06070 */
[----:B------:R-:W-:Y:S02]  /*7c20*/  IMAD.IADD R3, R3, 0x1, R7 ;  /* 0x0000000103037824 */ /* 0x000fe400078e0207 */
[----:B------:R-:W-:-:S03]  /*7c30*/  IMAD.MOV.U32 R7, RZ, RZ, -0x1 ;  /* 0xffffffffff077424 */ /* 0x000fc600078e00ff */
[----:B------:R-:W-:-:S13]  /*7c40*/  ISETP.GE.U32.AND.EX P0, PT, R3, UR7, PT, P0 ;  /* 0x0000000703007c0c */ /* 0x000fda000bf06100 */
[----:B------:R-:W-:Y:S05]  /*7c50*/  @P0 BRA `(.L_x_169) ;  /* 0x0000000400600947 */ /* 0x000fea0003800000 */
[----:B------:R-:W0:Y:S01]  /*7c60*/  S2R R22, SR_CTAID.X ;  /* 0x0000000000167919 */ /* 0x000e220000002500 */
[----:B------:R-:W1:Y:S01]  /*7c70*/  LDC.64 R16, c[0x0][0x628] ;  /* 0x00018a00ff107b82 */ /* 0x000e620000000a00 */
[----:B------:R-:W-:Y:S01]  /*7c80*/  ULDC UR6, c[0x0][0x150] ;  /* 0x0000540000067ab9 */ /* 0x000fe20000000800 */
[----:B--234-:R-:W-:Y:S01]  /*7c90*/  IMAD.MOV.U32 R14, RZ, RZ, R2 ;  /* 0x000000ffff0e7224 */ /* 0x01cfe200078e0002 */
[----:B------:R-:W2:Y:S01]  /*7ca0*/  S2R R24, SR_CTAID.Y ;  /* 0x0000000000187919 */ /* 0x000ea20000002600 */
[----:B------:R-:W-:-:S04]  /*7cb0*/  IMAD.MOV.U32 R15, RZ, RZ, R3 ;  /* 0x000000ffff0f7224 */ /* 0x000fc800078e0003 */
[----:B------:R-:W3:Y:S08]  /*7cc0*/  LDC R25, c[0x0][0x144] ;  /* 0x00005100ff197b82 */ /* 0x000ef00000000800 */
[----:B------:R-:W4:Y:S08]  /*7cd0*/  LDC R18, c[0x0][0x630] ;  /* 0x00018c00ff127b82 */ /* 0x000f300000000800 */
[----:B------:R-:W2:Y:S01]  /*7ce0*/  LDC.64 R20, c[0x0][0x620] ;  /* 0x00018800ff147b82 */ /* 0x000ea20000000a00 */
[----:B-1----:R-:W-:-:S04]  /*7cf0*/  ISETP.NE.U32.AND P0, PT, R16, RZ, PT ;  /* 0x000000ff1000720c */ /* 0x002fc80003f05070 */
[----:B------:R-:W-:Y:S02]  /*7d00*/  ISETP.NE.AND.EX P0, PT, R17, RZ, PT, P0 ;  /* 0x000000ff1100720c */ /* 0x000fe40003f05300 */
[----:B0-----:R-:W-:-:S05]  /*7d10*/  I2FP.F32.U32 R7, R22 ;  /* 0x0000001600077245 */ /* 0x001fca0000201000 */
[----:B------:R-:W-:-:S04]  /*7d20*/  FMUL R7, R7, UR6 ;  /* 0x0000000607077c20 */ /* 0x000fc80008400000 */
[----:B------:R0:W1:Y:S02]  /*7d30*/  F2I.U32.TRUNC.NTZ R23, R7 ;  /* 0x0000000700177305 */ /* 0x000064000020f000 */
[----:B---34-:R-:W-:Y:S05]  /*7d40*/  @!P0 BRA `(.L_x_170) ;  /* 0x0000000000288947 */ /* 0x018fea0003800000 */
[----:B0-----:R-:W0:Y:S02]  /*7d50*/  LDC R7, c[0x0][0x634] ;  /* 0x00018d00ff077b82 */ /* 0x001e240000000800 */
        /* <DEDUP_REMOVED lines=9> */
.L_x_170:
[-CC-:B------:R-:W-:Y:S01]  /*7df0*/  SHF.R.U64 R19, R14, R18.reuse, R15.reuse ;  /* 0x000000120e137219 */ /* 0x180fe2000000120f */
[----:B------:R-:W3:Y:S01]  /*7e00*/  LDC.64 R30, c[0x0][0x640] ;  /* 0x00019000ff1e7b82 */ /* 0x000ee20000000a00 */
[----:B0-----:R-:W-:Y:S01]  /*7e10*/  SHF.R.U32.HI R7, RZ, R18, R15 ;  /* 0x00000012ff077219 */ /* 0x001fe2000001160f */
[----:B-1----:R-:W-:Y:S01]  /*7e20*/  IMAD.MOV R23, RZ, RZ, -R23 ;  /* 0x000000ffff177224 */ /* 0x002fe200078e0a17 */
[----:B------:R-:W-:Y:S01]  /*7e30*/  IADD3 R13, P0, RZ, -R19, RZ ;  /* 0x80000013ff0d7210 */ /* 0x000fe20007f1e0ff */
[----:B------:R-:W-:Y:S02]  /*7e40*/  ULDC UR6, c[0x0][0x154] ;  /* 0x0000550000067ab9 */ /* 0x000fe40000000800 */
[----:B------:R-:W-:Y:S02]  /*7e50*/  IMAD R25, R25, R23, R22 ;  /* 0x0000001719197224 */ /* 0x000fe400078e0216 */
[----:B------:R-:W0:Y:S01]  /*7e60*/  LDC R14, c[0x0][0x618] ;  /* 0x00018600ff0e7b82 */ /* 0x000e220000000800 */
[----:B------:R-:W-:-:S02]  /*7e70*/  IMAD.X R7, RZ, RZ, ~R7, P0 ;  /* 0x000000ffff077224 */ /* 0x000fc400000e0e07 */
[----:B--2---:R-:W-:-:S04]  /*7e80*/  IMAD.WIDE.U32 R10, R13, R20, R2 ;  /* 0x000000140d0a7225 */ /* 0x004fc800078e0002 */
[----:B------:R-:W-:Y:S01]  /*7e90*/  IMAD R12, R7, R20, RZ ;  /* 0x00000014070c7224 */ /* 0x000fe200078e02ff */
[----:B------:R-:W1:Y:S03]  /*7ea0*/  LDC R26, c[0x0][0x608] ;  /* 0x00018200ff1a7b82 */ /* 0x000e660000000800 */
[----:B------:R-:W-:Y:S02]  /*7eb0*/  IMAD R7, R13, R21, R12 ;  /* 0x000000150d077224 */ /* 0x000fe400078e020c */
[----:B------:R-:W-:Y:S02]  /*7ec0*/  IMAD.MOV.U32 R13, RZ, RZ, 0x1 ;  /* 0x00000001ff0d7424 */ /* 0x000fe400078e00ff */
[----:B------:R-:W-:Y:S01]  /*7ed0*/  IMAD.IADD R7, R11, 0x1, R7 ;  /* 0x000000010b077824 */ /* 0x000fe200078e0207 */
[----:B------:R-:W2:Y:S01]  /*7ee0*/  LDC R28, c[0x0][0x658] ;  /* 0x00019600ff1c7b82 */ /* 0x000ea20000000800 */
[----:B------:R-:W-:-:S02]  /*7ef0*/  I2FP.F32.U32 R11, R24 ;  /* 0x00000018000b7245 */ /* 0x000fc40000201000 */
[----:B---3--:R-:W-:-:S03]  /*7f00*/  ISETP.NE.U32.AND P0, PT, R30, RZ, PT ;  /* 0x000000ff1e00720c */ /* 0x008fc60003f05070 */
[----:B------:R-:W-:Y:S01]  /*7f10*/  FMUL R12, R11, UR6 ;  /* 0x000000060b0c7c20 */ /* 0x000fe20008400000 */
[----:B------:R-:W-:Y:S01]  /*7f20*/  ISETP.NE.AND.EX P0, PT, R31, RZ, PT, P0 ;  /* 0x000000ff1f00720c */ /* 0x000fe20003f05300 */
[----:B------:R-:W3:Y:S01]  /*7f30*/  LDC R23, c[0x0][0x148] ;  /* 0x00005200ff177b82 */ /* 0x000ee20000000800 */
[-CC-:B0-----:R-:W-:Y:S01]  /*7f40*/  SHF.R.U64 R18, R10, R14.reuse, R7.reuse ;  /* 0x0000000e0a127219 */ /* 0x181fe20000001207 */
[----:B------:R0:W4:Y:S01]  /*7f50*/  F2I.U32.TRUNC.NTZ R20, R12 ;  /* 0x0000000c00147305 */ /* 0x000122000020f000 */
[----:B------:R-:W-:Y:S01]  /*7f60*/  SHF.R.U32.HI R7, RZ, R14, R7 ;  /* 0x0000000eff077219 */ /* 0x000fe20000011607 */
[----:B------:R-:W-:-:S04]  /*7f70*/  IMAD.MOV.U32 R11, RZ, RZ, -0x1 ;  /* 0xffffffffff0b7424 */ /* 0x000fc800078e00ff */
[----:B------:R-:W0:Y:S01]  /*7f80*/  LDC R22, c[0x0][0x600] ;  /* 0x00018000ff167b82 */ /* 0x000e220000000800 */
[-CC-:B-1----:R-:W-:Y:S02]  /*7f90*/  SHF.R.U64 R16, R18, R26.reuse, R7.reuse ;  /* 0x0000001a12107219 */ /* 0x182fe40000001207 */
[----:B------:R-:W-:-:S05]  /*7fa0*/  SHF.R.U32.HI R7, RZ, R26, R7 ;  /* 0x0000001aff077219 */ /* 0x000fca0000011607 */
[----:B------:R-:W1:Y:S01]  /*7fb0*/  LDC R29, c[0x0][0x648] ;  /* 0x00019200ff1d7b82 */ /* 0x000e620000000800 */
[-C--:B--2---:R-:W-:Y:S02]  /*7fc0*/  SHF.L.U32 R10, R11, R28.reuse, RZ ;  /* 0x0000001c0b0a7219 */ /* 0x084fe400000006ff */
[-CC-:B------:R-:W-:Y:S02]  /*7fd0*/  SHF.R.U64 R21, R16, R28.reuse, R7.reuse ;  /* 0x0000001c10157219 */ /* 0x180fe40000001207 */
[----:B------:R-:W-:Y:S02]  /*7fe0*/  SHF.R.U32.HI R11, RZ, R28, R7 ;  /* 0x0000001cff0b7219 */ /* 0x000fe40000011607 */
[----:B------:R-:W-:Y:S01]  /*7ff0*/  LOP3.LUT R27, RZ, R10, RZ, 0x33, !PT ;  /* 0x0000000aff1b7212 */ /* 0x000fe200078e33ff */
[----:B------:R-:W2:Y:S01]  /*8000*/  LDC R33, c[0x0][0x638] ;  /* 0x00018e00ff217b82 */ /* 0x000ea20000000800 */
[----:B------:R-:W-:Y:S01]  /*8010*/  SHF.L.U32 R28, R13, R28, RZ ;  /* 0x0000001c0d1c7219 */ /* 0x000fe200000006ff */
[----:B------:R-:W-:-:S06]  /*8020*/  IMAD.MOV.U32 R10, RZ, RZ, R21 ;  /* 0x000000ffff0a7224 */ /* 0x000fcc00078e0015 */
[----:B------:R-:W0:Y:S01]  /*8030*/  LDC R34, c[0x0][0x610] ;  /* 0x00018400ff227b82 */ /* 0x000e220000000800 */
[----:B----4-:R-:W-:Y:S05]  /*8040*/  @!P0 BRA `(.L_x_171) ;  /* 0x0000000000288947 */ /* 0x010fea0003800000 */
[----:B------:R-:W4:Y:S02]  /*8050*/  LDC R10, c[0x0][0x64c] ;  /* 0x00019300ff0a7b82 */ /* 0x000f240000000800 */
[----:B----4-:R-:W-:-:S05]  /*8060*/  IADD3 R7, P0, R21, R10, RZ ;  /* 0x0000000a15077210 */ /* 0x010fca0007f1e0ff */
[----:B------:R-:W-:-:S04]  /*8070*/  IMAD.X R17, RZ, RZ, R11, P0 ;  /* 0x000000ffff117224 */ /* 0x000fc800000e060b */
[----:B------:R-:W-:-:S04]  /*8080*/  IMAD.WIDE.U32 R10, R17, R30, RZ ;  /* 0x0000001e110a7225 */ /* 0x000fc800078e00ff */
[----:B0-----:R-:W-:-:S04]  /*8090*/  IMAD.WIDE.U32 R12, P0, R7, R31, R10 ;  /* 0x0000001f070c7225 */ /* 0x001fc8000780000a */
[----:B------:R-:W-:-:S04]  /*80a0*/  IMAD.WIDE.U32 R10, R7, R30, RZ ;  /* 0x0000001e070a7225 */ /* 0x000fc800078e00ff */
[----:B------:R-:W-:Y:S01]  /*80b0*/  IMAD.X R15, RZ, RZ, RZ, P0 ;  /* 0x000000ffff0f7224 */ /* 0x000fe200000e06ff */
[----:B------:R-:W-:Y:S01]  /*80c0*/  IADD3 RZ, P0, R11, R12, RZ ;  /* 0x0000000c0bff7210 */ /* 0x000fe20007f1e0ff */
[----:B------:R-:W-:-:S04]  /*80d0*/  IMAD.MOV.U32 R14, RZ, RZ, R13 ;  /* 0x000000ffff0e7224 */ /* 0x000fc800078e000d */
[----:B------:R-:W-:-:S08]  /*80e0*/  IMAD.WIDE.U32.X R10, R17, R31, R14, P0 ;  /* 0x0000001f110a7225 */ /* 0x000fd000000e040e */
.L_x_171:
[----:B-1----:R-:W-:Y:S01]  /*80f0*/  SHF.R.U64 R7, R10, R29, R11 ;  /* 0x0000001d0a077219 */ /* 0x002fe2000000120b */
[----:B0-----:R-:W-:Y:S01]  /*8100*/  VIADD R11, R22, 0xffffffff ;  /* 0xffffffff160b7836 */ /* 0x001fe20000000000 */
[----:B------:R-:W-:Y:S01]  /*8110*/  LOP3.LUT R32, R16, R27, RZ, 0xc0, !PT ;  /* 0x0000001b10207212 */ /* 0x000fe200078ec0ff */
[----:B------:R-:W-:Y:S02]  /*8120*/  IMAD.MOV R20, RZ, RZ, -R20 ;  /* 0x000000ffff147224 */ /* 0x000fe400078e0a14 */
[----:B------:R-:W-:Y:S01]  /*8130*/  IMAD.MOV R10, RZ, RZ, -R7 ;  /* 0x000000ffff0a7224 */ /* 0x000fe200078e0a07 */
[----:B------:R-:W-:Y:S01]  /*8140*/  LOP3.LUT R18, R18, R11, RZ, 0xc0, !PT ;  /* 0x0000000b12127212 */ /* 0x000fe200078ec0ff */
[----:B------:R-:W-:Y:S02]  /*8150*/  IMAD R32, R28, R7, R32 ;  /* 0x000000071c207224 */ /* 0x000fe400078e0220 */
[----:B---3--:R-:W-:Y:S02]  /*8160*/  @P3 IMAD R25, R23, R20, R24 ;  /* 0x0000001417193224 */ /* 0x008fe400078e0218 */
[----:B--2---:R-:W-:-:S02]  /*8170*/  IMAD R7, R10, R33, R21 ;  /* 0x000000210a077224 */ /* 0x004fc400078e0215 */
[----:B------:R-:W-:Y:S02]  /*8180*/  IMAD R32, R32, R34, R25 ;  /* 0x0000002220207224 */ /* 0x000fe400078e0219 */
[----:B------:R-:W-:Y:S02]  /*8190*/  IMAD R7, R7, R22, R18 ;  /* 0x0000001607077224 */ /* 0x000fe400078e0212 */
[----:B------:R-:W-:-:S03]  /*81a0*/  IMAD.MOV.U32 R10, RZ, RZ, 0x1 ;  /* 0x00000001ff0a7424 */ /* 0x000fc600078e00ff */
[----:B------:R-:W-:Y:S02]  /*81b0*/  SEL R11, R7, R32, !P3 ;  /* 0x00000020070b7207 */ /* 0x000fe40005800000 */
[----:B------:R-:W-:Y:S01]  /*81c0*/  SEL R32, R32, R7, !P3 ;  /* 0x0000000720207207 */ /* 0x000fe20005800000 */
[----:B------:R-:W-:-:S07]  /*81d0*/  IMAD.MOV.U32 R7, RZ, RZ, R19 ;  /* 0x000000ffff077224 */ /* 0x000fce00078e0013 */
.L_x_169:
[----:B------:R-:W-:Y:S01]  /*81e0*/  LOP3.LUT P0, RZ, R10, 0xff, RZ, 0xc0, !PT ;  /* 0x000000ff0aff7812 */ /* 0x000fe2000780c0ff */
[----:B------:R-:W-:-:S12]  /*81f0*/  IMAD.MOV.U32 R10, RZ, RZ, R32 ;  /* 0x000000ffff0a7224 */ /* 0x000fd800078e0020 */
[----:B------:R-:W-:Y:S05]  /*8200*/  @P0 BRA `(.L_x_172) ;  /* 0xffffff90008c0947 */ /* 0x000fea000383ffff */
[----:B------:R-:W-:Y:S05]  /*8210*/  EXIT ;  /* 0x000000000000794d */ /* 0x000fea0003800000 */
.L_x_8:
[----:B-1----:R-:W-:Y:S01]  /*8220*/  ULDC.64 UR4, c[0x0][0x650] ;  /* 0x0001940000047ab9 */ /* 0x002fe20000000a00 */
        /* <DEDUP_REMOVED lines=25> */
.L_x_174:
[----:B------:R-:W0:Y:S01]  /*83c0*/  LDC.64 R28, c[0x0][0x640] ;  /* 0x00019000ff1c7b82 */ /* 0x000e220000000a00 */
[-CC-:B------:R-:W-:Y:S01]  /*83d0*/  SHF.R.U64 R21, R16, R6.reuse, R17.reuse ;  /* 0x0000000610157219 */ /* 0x180fe20000001211 */
[----:B------:R-:W-:Y:S01]  /*83e0*/  IMAD.MOV.U32 R31, RZ, RZ, 0x1 ;  /* 0x00000001ff1f7424 */ /* 0x000fe200078e00ff */
[----:B------:R-:W-:Y:S02]  /*83f0*/  SHF.R.U32.HI R5, RZ, R6, R17 ;  /* 0x00000006ff057219 */ /* 0x000fe40000011611 */
        /* <DEDUP_REMOVED lines=9> */
[----:B0-----:R-:W-:Y:S01]  /*8490*/  ISETP.NE.U32.AND P0, PT, R28, RZ, PT ;  /* 0x000000ff1c00720c */ /* 0x001fe20003f05070 */
[----:B------:R-:W-:-:S03]  /*84a0*/  IMAD.MOV.U32 R11, RZ, RZ, -0x1 ;  /* 0xffffffffff0b7424 */ /* 0x000fc600078e00ff */
[----:B------:R-:W-:Y:S02]  /*84b0*/  ISETP.NE.AND.EX P0, PT, R29, RZ, PT, P0 ;  /* 0x000000ff1d00720c */ /* 0x000fe40003f05300 */
[----:B------:R-:W0:Y:S01]  /*84c0*/  LDC R24, c[0x0][0x600] ;  /* 0x00018000ff187b82 */ /* 0x000e220000000800 */
[-CC-:B-1----:R-:W-:Y:S02]  /*84d0*/  SHF.R.U64 R18, R10, R14.reuse, R5.reuse ;  /* 0x0000000e0a127219 */ /* 0x182fe40000001205 */
[----:B------:R-:W-:-:S05]  /*84e0*/  SHF.R.U32.HI R5, RZ, R14, R5 ;  /* 0x0000000eff057219 */ /* 0x000fca0000011605 */
        /* <DEDUP_REMOVED lines=21> */
.L_x_175:
[----:B-1----:R-:W-:Y:S01]  /*8640*/  SHF.R.U64 R6, R10, R25, R11 ;  /* 0x000000190a067219 */ /* 0x002fe2000000120b */
[----:B0-----:R-:W-:Y:S01]  /*8650*/  VIADD R11, R24, 0xffffffff ;  /* 0xffffffff180b7836 */ /* 0x001fe20000000000 */
[----:B------:R-:W-:Y:S01]  /*8660*/  SHF.L.U32 R9, R31, R26, RZ ;  /* 0x0000001a1f097219 */ /* 0x000fe200000006ff */
[----:B------:R-:W-:Y:S01]  /*8670*/  @P3 IMAD R12, R13, R20, R8 ;  /* 0x000000140d0c3224 */ /* 0x000fe200078e0208 */
[----:B------:R-:W-:Y:S01]  /*8680*/  LOP3.LUT R5, R22, R33, RZ, 0xc0, !PT ;  /* 0x0000002116057212 */ /* 0x000fe200078ec0ff */
[----:B------:R-:W-:Y:S01]  /*8690*/  IMAD.MOV R10, RZ, RZ, -R6 ;  /* 0x000000ffff0a7224 */ /* 0x000fe200078e0a06 */
[----:B------:R-:W-:Y:S01]  /*86a0*/  LOP3.LUT R18, R18, R11, RZ, 0xc0, !PT ;  /* 0x0000000b12127212 */ /* 0x000fe200078ec0ff */
[----:B------:R-:W-:Y:S02]  /*86b0*/  IMAD.MOV.U32 R17, RZ, RZ, R21 ;  /* 0x000000ffff117224 */ /* 0x000fe400078e0015 */
[----:B------:R-:W-:Y:S02]  /*86c0*/  IMAD R9, R9, R6, R5 ;  /* 0x0000000609097224 */ /* 0x000fe400078e0205 */
[----:B--2---:R-:W-:-:S02]  /*86d0*/  IMAD R5, R10, R27, R23 ;  /* 0x0000001b0a057224 */ /* 0x004fc400078e0217 */
[----:B---3--:R-:W-:Y:S02]  /*86e0*/  IMAD R12, R9, R30, R12 ;  /* 0x0000001e090c7224 */ /* 0x008fe400078e020c */
[----:B------:R-:W-:Y:S02]  /*86f0*/  IMAD.MOV.U32 R6, RZ, RZ, 0x1 ;  /* 0x00000001ff067424 */ /* 0x000fe400078e00ff */
[----:B------:R-:W-:-:S03]  /*8700*/  IMAD R9, R5, R24, R18 ;  /* 0x0000001805097224 */ /* 0x000fc600078e0212 */
[----:B------:R-:W-:Y:S02]  /*8710*/  PRMT R5, R6, 0x7610, R5 ;  /* 0x0000761006057816 */ /* 0x000fe40000000005 */
[----:B------:R-:W-:Y:S02]  /*8720*/  SEL R6, R9, R12, !P3 ;  /* 0x0000000c09067207 */ /* 0x000fe40005800000 */
[----:B------:R-:W-:-:S07]  /*8730*/  SEL R18, R12, R9, !P3 ;  /* 0x000000090c127207 */ /* 0x000fce0005800000 */
.L_x_173:
[----:B------:R-:W-:-:S08]  /*8740*/  NOP ;  /* 0x0000000000007918 */ /* 0x000fd00000000000 */
[----:B------:R-:W0:-:S00]  /*8750*/  USETMAXREG.DEALLOC.CTAPOOL 0x28 ;  /* 0x00000028000079c8 */ /* 0x000e0000080e0500 */
[----:B0-----:R-:W-:-:S13]  /*8760*/  ISETP.NE.AND P0, PT, R7, RZ, PT ;  /* 0x000000ff0700720c */ /* 0x001fda0003f05270 */
[----:B------:R-:W-:Y:S05]  /*8770*/  @P0 EXIT ;  /* 0x000000000000094d */ /* 0x000fea0003800000 */
[----:B------:R-:W-:Y:S01]  /*8780*/  LOP3.LUT P0, RZ, R5, 0xff, RZ, 0xc0, !PT ;  /* 0x000000ff05ff7812 */ /* 0x000fe2000780c0ff */
[----:B------:R-:W-:Y:S02]  /*8790*/  IMAD.MOV.U32 R5, RZ, RZ, 0x1 ;  /* 0x00000001ff057424 */ /* 0x000fe400078e00ff */
[----:B------:R-:W-:-:S10]  /*87a0*/  IMAD.MOV.U32 R15, RZ, RZ, RZ ;  /* 0x000000ffff0f7224 */ /* 0x000fd400078e00ff */
[----:B------:R-:W-:Y:S05]  /*87b0*/  @!P0 BRA `(.L_x_176) ;  /* 0x0000000c003c8947 */ /* 0x000fea0003800000 */
[----:B------:R-:W0:Y:S01]  /*87c0*/  LDC R5, c[0x0][0x28c] ;  /* 0x0000a300ff057b82 */ /* 0x000e220000000800 */
[----:B------:R-:W1:Y:S01]  /*87d0*/  S2R R12, SR_CgaCtaId ;  /* 0x00000000000c7919 */ /* 0x000e620000008800 */
[----:B------:R-:W-:Y:S01]  /*87e0*/  ULDC UR5, c[0x0][0x658] ;  /* 0x0001960000057ab9 */ /* 0x000fe20000000800 */
[----:B------:R-:W-:Y:S01]  /*87f0*/  UMOV UR7, 0xffffffff ;  /* 0xffffffff00077882 */ /* 0x000fe20000000000 */
[----:B------:R-:W-:Y:S01]  /*8800*/  ULDC UR6, c[0x0][0xc] ;  /* 0x0000030000067ab9 */ /* 0x000fe20000000800 */
[----:B------:R-:W-:Y:S01]  /*8810*/  USHF.L.U32 UR8, UR7, UR5, URZ ;  /* 0x0000000507087299 */ /* 0x000fe2000800063f */
[----:B------:R-:W-:Y:S01]  /*8820*/  BSSY B0, `(.L_x_176) ;  /* 0x00000c8000007945 */ /* 0x000fe20003800000 */
[----:B------:R-:W-:Y:S01]  /*8830*/  UMOV UR9, 0x1 ;  /* 0x0000000100097882 */ /* 0x000fe20000000000 */
[----:B------:R-:W-:Y:S01]  /*8840*/  ULDC UR7, c[0x0][0x10] ;  /* 0x0000040000077ab9 */ /* 0x000fe20000000800 */
[----:B------:R-:W-:Y:S01]  /*8850*/  USHF.L.U32 UR18, UR9, UR5, URZ ;  /* 0x0000000509127299 */ /* 0x000fe2000800063f */
[----:B------:R-:W-:Y:S01]  /*8860*/  IMAD.MOV.U32 R16, RZ, RZ, 0x1 ;  /* 0x00000001ff107424 */ /* 0x000fe200078e00ff */
[----:B------:R-:W-:Y:S01]  /*8870*/  UIMAD.WIDE.U32 UR6, UR6, UR7, URZ ;  /* 0x00000007060672a5 */ /* 0x000fe2000f8e003f */
[----:B------:R-:W-:Y:S01]  /*8880*/  LOP3.LUT R14, R4, 0x2, RZ, 0xfc, !PT ;  /* 0x00000002040e7812 */ /* 0x000fe200078efcff */
[----:B------:R-:W-:Y:S01]  /*8890*/  ULDC UR5, c[0x0][0x14] ;  /* 0x0000050000057ab9 */ /* 0x000fe20000000800 */
[----:B------:R-:W-:Y:S01]  /*88a0*/  IMAD.MOV.U32 R15, RZ, RZ, RZ ;  /* 0x000000ffff0f7224 */ /* 0x000fe200078e00ff */
[----:B------:R-:W-:-:S02]  /*88b0*/  UIMAD.WIDE.U32 UR20, UR6, UR5, URZ ;  /* 0x00000005061472a5 */ /* 0x000fc4000f8e003f */
[----:B------:R-:W-:Y:S01]  /*88c0*/  UIMAD UR13, UR7, UR5, URZ ;  /* 0x00000005070d72a4 */ /* 0x000fe2000f8e023f */
[----:B------:R-:W-:Y:S01]  /*88d0*/  ULDC UR4, c[0x0][0x600] ;  /* 0x0001800000047ab9 */ /* 0x000fe20000000800 */
[----:B------:R-:W-:Y:S02]  /*88e0*/  ULOP3.LUT UR17, URZ, UR8, URZ, 0x33, !UPT ;  /* 0x000000083f117292 */ /* 0x000fe4000f8e333f */
[----:B------:R-:W-:Y:S01]  /*88f0*/  UIADD3 UR4, UR4, -0x1, URZ ;  /* 0xffffffff04047890 */ /* 0x000fe2000fffe03f */
[----:B0-----:R-:W-:Y:S01]  /*8900*/  VIADD R5, R5, 0x1f ;  /* 0x0000001f05057836 */ /* 0x001fe20000000000 */
[----:B------:R-:W-:Y:S01]  /*8910*/  UIADD3 UR13, UR21, UR13, URZ ;  /* 0x0000000d150d7290 */ /* 0x000fe2000fffe03f */
[----:B------:R-:W-:-:S03]  /*8920*/  ULDC.64 UR22, c[0x0][0x198] ;  /* 0x0000660000167ab9 */ /* 0x000fc60000000a00 */
[----:B------:R-:W-:-:S04]  /*8930*/  SHF.R.S32.HI R8, RZ, 0x1f, R5 ;  /* 0x0000001fff087819 */ /* 0x000fc80000011405 */
[----:B------:R-:W-:Y:S01]  /*8940*/  LEA.HI R8, R8, R5, RZ, 0x5 ;  /* 0x0000000508087211 */ /* 0x000fe200078f28ff */
[C---:B-1----:R-:W-:Y:S02]  /*8950*/  IMAD.SHL.U32 R11, R12.reuse, 0x20, RZ ;  /* 0x000000200c0b7824 */ /* 0x042fe400078e00ff */
[----:B------:R-:W-:Y:S01]  /*8960*/  IMAD.SHL.U32 R12, R12, 0x400, RZ ;  /* 0x000004000c0c7824 */ /* 0x000fe200078e00ff */
[----:B------:R-:W-:Y:S01]  /*8970*/  SHF.R.S32.HI R10, RZ, 0x5, R8 ;  /* 0x00000005ff0a7819 */ /* 0x000fe20000011408 */
[----:B------:R-:W-:Y:S01]  /*8980*/  IMAD.MOV.U32 R5, RZ, RZ, 0x1 ;  /* 0x00000001ff057424 */ /* 0x000fe200078e00ff */
[----:B------:R-:W-:Y:S02]  /*8990*/  LOP3.LUT R11, R11, 0x20, RZ, 0xc0, !PT ;  /* 0x000000200b0b7812 */ /* 0x000fe400078ec0ff */
[----:B------:R-:W-:Y:S01]  /*89a0*/  LOP3.LUT R12, R12, 0x400, RZ, 0xc0, !PT ;  /* 0x000004000c0c7812 */ /* 0x000fe200078ec0ff */
[----:B------:R-:W-:-:S07]  /*89b0*/  VIADD R13, R10, 0x1 ;  /* 0x000000010a0d7836 */ /* 0x000fce0000000000 */
.L_x_187:
[----:B------:R-:W-:-:S03]  /*89c0*/  UMOV UR5, 0xffffffff ;  /* 0xffffffff00057882 */ /* 0x000fc60000000000 */
[----:B------:R-:W-:Y:S05]  /*89d0*/  BRA.DIV UR5, `(.L_x_177) ;  /* 0x0000001a052c7947 */ /* 0x000fea000b800000 */
[----:B------:R-:W-:-:S13]  /*89e0*/  ELECT P0, URZ, PT ;  /* 0x00000000003f782f */ /* 0x000fda0003800000 */
.L_x_216:
[----:B------:R-:W0:Y:S01]  /*89f0*/  LDC R7, c[0x0][0x28c] ;  /* 0x0000a300ff077b82 */ /* 0x000e220000000800 */
[----:B------:R-:W-:Y:S01]  /*8a00*/  BSSY B1, `(.L_x_178) ;  /* 0x0000038000017945 */ /* 0x000fe20003800000 */
[----:B0-----:R-:W-:-:S13]  /*8a10*/  ISETP.LT.OR P0, PT, R7, 0x1, !P0 ;  /* 0x000000010700780c */ /* 0x001fda0004701670 */
[----:B------:R-:W-:Y:S05]  /*8a20*/  @P0 BRA `(.L_x_179) ;  /* 0x0000000000d40947 */ /* 0x000fea0003800000 */
[----:B------:R-:W-:Y:S02]  /*8a30*/  IMAD R19, R6, 0x40, R11 ;  /* 0x0000004006137824 */ /* 0x000fe400078e020b */
[----:B------:R-:W-:Y:S02]  /*8a40*/  IMAD.SHL.U32 R20, R18, 0x100, RZ ;  /* 0x0000010012147824 */ /* 0x000fe400078e00ff */
[----:B------:R-:W-:Y:S02]  /*8a50*/  IMAD.MOV.U32 R23, RZ, RZ, RZ ;  /* 0x000000ffff177224 */ /* 0x000fe400078e00ff */
[----:B------:R-:W-:Y:S02]  /*8a60*/  IMAD.MOV.U32 R6, RZ, RZ, R13 ;  /* 0x000000ffff067224 */ /* 0x000fe400078e000d */
[----:B------:R-:W-:Y:S02]  /*8a70*/  IMAD.MOV.U32 R7, RZ, RZ, R5 ;  /* 0x000000ffff077224 */ /* 0x000fe400078e0005 */
[----:B------:R-:W-:-:S07]  /*8a80*/  IMAD.MOV.U32 R9, RZ, RZ, R15 ;  /* 0x000000ffff097224 */ /* 0x000fce00078e000f */
.L_x_182:
[----:B------:R-:W0:Y:S01]  /*8a90*/  S2R R21, SR_CgaCtaId ;  /* 0x0000000000157919 */ /* 0x000e220000008800 */
[----:B------:R-:W-:Y:S02]  /*8aa0*/  MOV R8, 0x400 ;  /* 0x0000040000087802 */ /* 0x000fe40000000f00 */
[----:B------:R-:W-:-:S13]  /*8ab0*/  LOP3.LUT P1, RZ, R0, 0x7f, RZ, 0xc0, !PT ;  /* 0x0000007f00ff7812 */ /* 0x000fda000782c0ff */
[----:B------:R-:W1:Y:S01]  /*8ac0*/  @!P1 LDC R18, c[0x0][0x500] ;  /* 0x00014000ff129b82 */ /* 0x000e620000000800 */
[----:B0-----:R-:W-:Y:S02]  /*8ad0*/  LEA R22, R21, R8, 0x18 ;  /* 0x0000000815167211 */ /* 0x001fe400078ec0ff */
[----:B------:R-:W-:-:S03]  /*8ae0*/  SHF.L.U32 R8, R7, 0x1f, RZ ;  /* 0x0000001f07087819 */ /* 0x000fc600000006ff */
[----:B------:R-:W-:-:S04]  /*8af0*/  IMAD R21, R9, 0x8, R22 ;  /* 0x0000000809157824 */ /* 0x000fc800078e0216 */
[----:B------:R-:W0:Y:S02]  /*8b00*/  SYNCS.PHASECHK.TRANS64.TRYWAIT P0, [R21+URZ+0xb0], R8 ;  /* 0x0000b008150075a7 */ /* 0x000e24000800017f */
[----:B01----:R-:W-:Y:S05]  /*8b10*/  @!P0 BRA `(.L_x_180) ;  /* 0x0000001400fc8947 */ /* 0x003fea0003800000 */
.L_x_217:
[----:B0-----:R-:W-:Y:S01]  /*8b20*/  PRMT R8, R14, 0x9910, RZ ;  /* 0x000099100e087816 */ /* 0x001fe200000000ff */
[----:B------:R0:W-:Y:S03]  /*8b30*/  @!P1 SYNCS.ARRIVE.TRANS64 RZ, [R21+URZ], R18 ;  /* 0x0000001215ff99a7 */ /* 0x0001e6000800003f */
[----:B------:R-:W-:-:S13]  /*8b40*/  ISETP.NE.AND P0, PT, R8, 0x2, PT ;  /* 0x000000020800780c */ /* 0x000fda0003f05270 */
[----:B0-----:R-:W-:Y:S05]  /*8b50*/  @P0 BRA `(.L_x_181) ;  /* 0x0000000000040947 */ /* 0x001fea0003800000 */
[----:B------:R-:W-:Y:S01]  /*8b60*/  BPT.TRAP 0x1 ;  /* 0x000000040000795c */ /* 0x000fe20000300000 */
.L_x_181:
[----:B------:R-:W-:Y:S01]  /*8b70*/  R2UR UR16, R22 ;  /* 0x00000000161072ca */ /* 0x000fe200000e0000 */
[----:B------:R-:W-:Y:S01]  /*8b80*/  IMAD R22, R9, 0x2000, R22 ;  /* 0x0000200009167824 */ /* 0x000fe200078e0216 */
[----:B------:R-:W-:Y:S01]  /*8b90*/  R2UR UR9, R21 ;  /* 0x00000000150972ca */ /* 0x000fe200000e0000 */
[C---:B------:R-:W-:Y:S01]  /*8ba0*/  IMAD R8, R9.reuse, 0x800, R12 ;  /* 0x0000080009087824 */ /* 0x040fe200078e020c */
[----:B------:R-:W-:Y:S01]  /*8bb0*/  UIADD3 UR6, UP0, UR22, 0xf0, URZ ;  /* 0x000000f016067890 */ /* 0x000fe2000ff1e03f */
[----:B------:R-:W-:Y:S01]  /*8bc0*/  VIADD R6, R6, 0xffffffff ;  /* 0xffffffff06067836 */ /* 0x000fe20000000000 */
[----:B------:R-:W-:Y:S01]  /*8bd0*/  R2UR UR5, R22 ;  /* 0x00000000160572ca */ /* 0x000fe200000e0000 */
[----:B------:R-:W-:Y:S01]  /*8be0*/  UIADD3 UR24, UP1, UR22, 0x1f0, URZ ;  /* 0x000001f016187890 */ /* 0x000fe2000ff3e03f */
[----:B------:R-:W-:Y:S01]  /*8bf0*/  R2UR UR8, R8 ;  /* 0x00000000080872ca */ /* 0x000fe200000e0000 */
[----:B------:R-:W-:Y:S01]  /*8c00*/  UIADD3.X UR7, URZ, UR23, URZ, UP0, !UPT ;  /* 0x000000173f077290 */ /* 0x000fe200087fe43f */
[----:B------:R-:W-:Y:S01]  /*8c10*/  R2UR UR11, R20 ;  /* 0x00000000140b72ca */ /* 0x000fe200000e0000 */
[----:B------:R-:W-:Y:S01]  /*8c20*/  VIADD R9, R9, 0x1 ;  /* 0x0000000109097836 */ /* 0x000fe20000000000 */
[----:B------:R-:W-:Y:S01]  /*8c30*/  R2UR UR10, R23 ;  /* 0x00000000170a72ca */ /* 0x000fe200000e0000 */
[----:B------:R-:W-:Y:S01]  /*8c40*/  UIADD3.X UR25, URZ, UR23, URZ, UP1, !UPT ;  /* 0x000000173f197290 */ /* 0x000fe20008ffe43f */
[----:B------:R-:W-:Y:S01]  /*8c50*/  R2UR UR12, R17 ;  /* 0x00000000110c72ca */ /* 0x000fe200000e0000 */
[----:B------:R-:W-:Y:S01]  /*8c60*/  UMOV UR14, 0x0 ;  /* 0x00000000000e7882 */ /* 0x000fe20000000000 */
[----:B------:R-:W-:Y:S01]  /*8c70*/  R2UR UR19, R19 ;  /* 0x00000000131372ca */ /* 0x000fe200000e0000 */
[----:B------:R-:W-:Y:S01]  /*8c80*/  UMOV UR15, 0x10000000 ;  /* 0x10000000000f7882 */ /* 0x000fe20000000000 */
[----:B------:R-:W-:Y:S01]  /*8c90*/  ISETP.GT.AND P1, PT, R6, 0x1, PT ;  /* 0x000000010600780c */ /* 0x000fe20003f24270 */
[----:B------:R-:W-:Y:S01]  /*8ca0*/  UIADD3 UR5, UR5, 0x280, URZ ;  /* 0x0000028005057890 */ /* 0x000fe2000fffe03f */
[----:B------:R-:W-:Y:S01]  /*8cb0*/  ISETP.NE.AND P0, PT, R9, 0x16, PT ;  /* 0x000000160900780c */ /* 0x000fe20003f05270 */
[----:B------:R-:W-:Y:S01]  /*8cc0*/  UIADD3 UR16, UR16, 0x2c280, UR8 ;  /* 0x0002c28010107890 */ /* 0x000fe2000fffe008 */
[----:B------:R-:W-:Y:S01]  /*8cd0*/  VIADD R23, R23, 0x20 ;  /* 0x0000002017177836 */ /* 0x000fe20000000000 */
[----:B------:R-:W-:Y:S01]  /*8ce0*/  UMOV UR26, 0x30000 ;  /* 0x00030000001a7882 */ /* 0x000fe20000000000 */
[----:B------:R-:W-:-:S02]  /*8cf0*/  SEL R8, RZ, 0x1, P0 ;  /* 0x00000001ff087807 */ /* 0x000fc40000000000 */
[----:B------:R-:W-:Y:S01]  /*8d00*/  UMOV UR8, UR5 ;  /* 0x0000000500087c82 */ /* 0x000fe20008000000 */
[----:B------:R-:W-:Y:S01]  /*8d10*/  SEL R9, R9, RZ, P0 ;  /* 0x000000ff09097207 */ /* 0x000fe20000000000 */
[----:B------:R0:W-:Y:S01]  /*8d20*/  UTMALDG.3D [UR8], [UR6], desc[UR14] ;  /* 0x00000e08060075b4 */ /* 0x0001e20008011000 */
[----:B------:R-:W-:Y:S01]  /*8d30*/  LOP3.LUT R7, R7, R8, RZ, 0x3c, !PT ;  /* 0x0000000807077212 */ /* 0x000fe200078e3cff */
[----:B0-----:R-:W-:Y:S01]  /*8d40*/  UMOV UR11, UR19 ;  /* 0x00000013000b7c82 */ /* 0x001fe20008000000 */
[----:B------:R-:W-:Y:S02]  /*8d50*/  UMOV UR8, UR16 ;  /* 0x0000001000087c82 */ /* 0x000fe40008000000 */
[----:B------:R0:W-:Y:S02]  /*8d60*/  UTMALDG.3D.MULTICAST [UR8], [UR24], UR26, desc[UR14] ;  /* 0x00000e08180073b4 */ /* 0x0001e4000801181a */
[----:B0-----:R-:W-:Y:S05]  /*8d70*/  @P1 BRA `(.L_x_182) ;  /* 0xfffffffc00441947 */ /* 0x001fea000383ffff */
.L_x_179:
[----:B------:R-:W-:Y:S05]  /*8d80*/  BSYNC B1 ;  /* 0x0000000000017941 */ /* 0x000fea0003800000 */
.L_x_178:
[----:B------:R-:W-:Y:S01]  /*8d90*/  LOP3.LUT P1, RZ, R16, 0xff, RZ, 0xc0, !PT ;  /* 0x000000ff10ff7812 */ /* 0x000fe2000782c0ff */
[C---:B------:R-:W-:Y:S01]  /*8da0*/  IMAD.IADD R15, R10.reuse, 0x1, R15 ;  /* 0x000000010a0f7824 */ /* 0x040fe200078e020f */
[----:B------:R-:W-:Y:S01]  /*8db0*/  ULDC.64 UR6, c[0x0][0x650] ;  /* 0x0001940000067ab9 */ /* 0x000fe20000000a00 */
[C---:B------:R-:W-:Y:S01]  /*8dc0*/  ISETP.GE.U32.AND P2, PT, R10.reuse, 0x16, PT ;  /* 0x000000160a00780c */ /* 0x040fe20003f46070 */
[----:B------:R-:W-:Y:S01]  /*8dd0*/  BSSY B1, `(.L_x_183) ;  /* 0x000006a000017945 */ /* 0x000fe20003800000 */
[----:B------:R-:W-:Y:S01]  /*8de0*/  IMAD.MOV.U32 R18, RZ, RZ, -0x1 ;  /* 0xffffffffff127424 */ /* 0x000fe200078e00ff */
[----:B------:R-:W-:Y:S01]  /*8df0*/  ISETP.GT.U32.AND P0, PT, R15, 0x15, PT ;  /* 0x000000150f00780c */ /* 0x000fe20003f04070 */
[----:B------:R-:W-:Y:S01]  /*8e00*/  IMAD.MOV.U32 R17, RZ, RZ, -0x1 ;  /* 0xffffffffff117424 */ /* 0x000fe200078e00ff */
[----:B------:R-:W-:Y:S02]  /*8e10*/  PRMT R16, RZ, 0x7610, R16 ;  /* 0x00007610ff107816 */ /* 0x000fe40000000010 */
[----:B------:R-:W-:-:S03]  /*8e20*/  ISETP.LT.U32.AND P0, PT, R10, 0x16, P0 ;  /* 0x000000160a00780c */ /* 0x000fc60000701070 */
[----:B------:R-:W0:Y:S01]  /*8e30*/  @P1 S2R R7, SR_CgaCtaId ;  /* 0x0000000000071919 */ /* 0x000e220000008800 */
[----:B------:R-:W-:-:S04]  /*8e40*/  @P1 MOV R6, 0x400 ;  /* 0x0000040000061802 */ /* 0x000fc80000000f00 */
[----:B0-----:R-:W-:Y:S01]  /*8e50*/  @P1 LEA R8, R7, R6, 0x18 ;  /* 0x0000000607081211 */ /* 0x001fe200078ec0ff */
[----:B------:R-:W-:Y:S01]  /*8e60*/  IMAD.WIDE.U32 R6, R15, -0x45d1745d, RZ ;  /* 0xba2e8ba30f067825 */ /* 0x000fe200078e00ff */
[----:B------:R-:W-:Y:S02]  /*8e70*/  SEL R6, RZ, 0x1, !P0 ;  /* 0x00000001ff067807 */ /* 0x000fe40004000000 */
[----:B------:R0:W-:Y:S01]  /*8e80*/  @P1 SYNCS.ARRIVE.TRANS64.A1T0 RZ, [R8+URZ+0x178], RZ ;  /* 0x000178ff08ff19a7 */ /* 0x0001e2000810003f */
[----:B------:R-:W-:Y:S02]  /*8e90*/  IADD3 R2, P1, R2, UR20, RZ ;  /* 0x0000001402027c10 */ /* 0x000fe4000ff3e0ff */
[----:B------:R-:W-:Y:S01]  /*8ea0*/  LOP3.LUT R5, R5, R6, RZ, 0x3c, !PT ;  /* 0x0000000605057212 */ /* 0x000fe200078e3cff */
[----:B------:R-:W-:Y:S01]  /*8eb0*/  IMAD.MOV.U32 R6, RZ, RZ, -0x1 ;  /* 0xffffffffff067424 */ /* 0x000fe200078e00ff */
[----:B------:R-:W-:Y:S02]  /*8ec0*/  IADD3.X R3, R3, UR13, RZ, P1, !PT ;  /* 0x0000000d03037c10 */ /* 0x000fe40008ffe4ff */
[----:B------:R-:W-:-:S02]  /*8ed0*/  ISETP.GE.U32.AND P0, PT, R2, UR6, PT ;  /* 0x0000000602007c0c */ /* 0x000fc4000bf06070 */
[----:B0-----:R-:W-:Y:S02]  /*8ee0*/  SHF.R.U32.HI R8, RZ, 0x4, R7 ;  /* 0x00000004ff087819 */ /* 0x001fe40000011607 */
[----:B------:R-:W-:Y:S02]  /*8ef0*/  ISETP.GE.U32.AND.EX P0, PT, R3, UR7, PT, P0 ;  /* 0x0000000703007c0c */ /* 0x000fe4000bf06100 */
[----:B------:R-:W-:Y:S01]  /*8f00*/  @P2 LOP3.LUT R5, R5, 0x1, R8, 0x78, !PT ;  /* 0x0000000105052812 */ /* 0x000fe200078e7808 */
[----:B------:R-:W-:Y:S01]  /*8f10*/  IMAD R15, R8, -0x16, R15 ;  /* 0xffffffea080f7824 */ /* 0x000fe200078e020f */
[----:B------:R-:W-:-:S09]  /*8f20*/  PRMT R7, RZ, 0x7610, R7 ;  /* 0x00007610ff077816 */ /* 0x000fd20000000007 */
[----:B------:R-:W-:Y:S05]  /*8f30*/  @P0 BRA `(.L_x_184) ;  /* 0x00000004004c0947 */ /* 0x000fea0003800000 */
[----:B------:R-:W0:Y:S01]  /*8f40*/  S2R R18, SR_CTAID.X ;  /* 0x0000000000127919 */ /* 0x000e220000002500 */
[----:B------:R-:W-:Y:S01]  /*8f50*/  ULDC.64 UR6, c[0x0][0x628] ;  /* 0x00018a0000067ab9 */ /* 0x000fe20000000a00 */
[----:B------:R-:W-:Y:S01]  /*8f60*/  ULDC UR8, c[0x0][0x630] ;  /* 0x00018c0000087ab9 */ /* 0x000fe20000000800 */
[----:B------:R-:W-:Y:S01]  /*8f70*/  ISETP.NE.U32.AND P0, PT, RZ, UR6, PT ;  /* 0x00000006ff007c0c */ /* 0x000fe2000bf05070 */
[----:B------:R-:W1:Y:S01]  /*8f80*/  S2R R19, SR_CTAID.Y ;  /* 0x0000000000137919 */ /* 0x000e620000002600 */
[----:B------:R-:W-:Y:S01]  /*8f90*/  ULDC UR9, c[0x0][0x150] ;  /* 0x0000540000097ab9 */ /* 0x000fe20000000800 */
[----:B------:R-:W-:Y:S01]  /*8fa0*/  IMAD.MOV.U32 R6, RZ, RZ, R2 ;  /* 0x000000ffff067224 */ /* 0x000fe200078e0002 */
[----:B------:R-:W-:Y:S01]  /*8fb0*/  ISETP.NE.AND.EX P0, PT, RZ, UR7, PT, P0 ;  /* 0x00000007ff007c0c */ /* 0x000fe2000bf05300 */
[----:B------:R-:W-:Y:S01]  /*8fc0*/  IMAD.MOV.U32 R7, RZ, RZ, R3 ;  /* 0x000000ffff077224 */ /* 0x000fe200078e0003 */
[----:B0-----:R-:W-:-:S11]  /*8fd0*/  I2FP.F32.U32 R20, R18 ;  /* 0x0000001200147245 */ /* 0x001fd60000201000 */
[----:B------:R-:W-:Y:S05]  /*8fe0*/  @!P0 BRA `(.L_x_185) ;  /* 0x0000000000288947 */ /* 0x000fea0003800000 */
[----:B------:R-:W-:Y:S02]  /*8ff0*/  ULDC UR5, c[0x0][0x634] ;  /* 0x00018d0000057ab9 */ /* 0x000fe40000000800 */
[----:B------:R-:W-:-:S05]  /*9000*/  IADD3 R7, P0, R2, UR5, RZ ;  /* 0x0000000502077c10 */ /* 0x000fca000ff1e0ff */
[----:B------:R-:W-:-:S04]  /*9010*/  IMAD.X R17, RZ, RZ, R3, P0 ;  /* 0x000000ffff117224 */ /* 0x000fc800000e0603 */
[----:B------:R-:W-:-:S04]  /*9020*/  IMAD.WIDE.U32 R8, R17, UR6, RZ ;  /* 0x0000000611087c25 */ /* 0x000fc8000f8e00ff */
[----:B------:R-:W-:-:S04]  /*9030*/  IMAD.WIDE.U32 R8, P0, R7, UR7, R8 ;  /* 0x0000000707087c25 */ /* 0x000fc8000f800008 */
[----:B------:R-:W-:-:S04]  /*9040*/  IMAD.WIDE.U32 R6, R7, UR6, RZ ;  /* 0x0000000607067c25 */ /* 0x000fc8000f8e00ff */
[----:B------:R-:W-:Y:S01]  /*9050*/  IMAD.MOV.U32 R6, RZ, RZ, R9 ;  /* 0x000000ffff067224 */ /* 0x000fe200078e0009 */
[----:B------:R-:W-:Y:S01]  /*9060*/  IADD3 RZ, P1, R7, R8, RZ ;  /* 0x0000000807ff7210 */ /* 0x000fe20007f3e0ff */
[----:B------:R-:W-:-:S04]  /*9070*/  IMAD.X R7, RZ, RZ, RZ, P0 ;  /* 0x000000ffff077224 */ /* 0x000fc800000e06ff */
[----:B------:R-:W-:-:S08]  /*9080*/  IMAD.WIDE.U32.X R6, R17, UR7, R6, P1 ;  /* 0x0000000711067c25 */ /* 0x000fd000088e0406 */
.L_x_185:
[--C-:B------:R-:W-:Y:S01]  /*9090*/  SHF.R.U64 R17, R6, UR8, R7.reuse ;  /* 0x0000000806117c19 */ /* 0x100fe20008001207 */
[----:B------:R-:W-:Y:S01]  /*90a0*/  FMUL R20, R20, UR9 ;  /* 0x0000000914147c20 */ /* 0x000fe20008400000 */
[----:B------:R-:W0:Y:S01]  /*90b0*/  LDC R21, c[0x0][0x144] ;  /* 0x00005100ff157b82 */ /* 0x000e220000000800 */
[----:B-1----:R-:W-:Y:S01]  /*90c0*/  I2FP.F32.U32 R8, R19 ;  /* 0x0000001300087245 */ /* 0x002fe20000201000 */
[----:B------:R-:W-:Y:S01]  /*90d0*/  ULDC UR5, c[0x0][0x154] ;  /* 0x0000550000057ab9 */ /* 0x000fe20000000800 */
[----:B------:R-:W-:Y:S01]  /*90e0*/  SHF.R.U32.HI R6, RZ, UR8, R7 ;  /* 0x00000008ff067c19 */ /* 0x000fe20008011607 */
[----:B------:R-:W-:Y:S01]  /*90f0*/  ULDC.64 UR6, c[0x0][0x620] ;  /* 0x0001880000067ab9 */ /* 0x000fe20000000a00 */
[----:B------:R-:W-:Y:S01]  /*9100*/  IADD3 R7, P0, RZ, -R17, RZ ;  /* 0x80000011ff077210 */ /* 0x000fe20007f1e0ff */
[----:B------:R-:W1:Y:S01]  /*9110*/  F2I.U32.TRUNC.NTZ R20, R20 ;  /* 0x0000001400147305 */ /* 0x000e62000020f000 */
[----:B------:R-:W-:Y:S01]  /*9120*/  FMUL R8, R8, UR5 ;  /* 0x0000000508087c20 */ /* 0x000fe20008400000 */
[----:B------:R-:W2:Y:S01]  /*9130*/  LDC R22, c[0x0][0x148] ;  /* 0x00005200ff167b82 */ /* 0x000ea20000000800 */
[----:B------:R-:W-:Y:S01]  /*9140*/  ULDC UR5, c[0x0][0x618] ;  /* 0x0001860000057ab9 */ /* 0x000fe20000000800 */
[----:B------:R-:W-:-:S04]  /*9150*/  IMAD.X R6, RZ, RZ, ~R6, P0 ;  /* 0x000000ffff067224 */ /* 0x000fc800000e0e06 */
[----:B------:R-:W-:Y:S01]  /*9160*/  IMAD R6, R6, UR6, RZ ;  /* 0x0000000606067c24 */ /* 0x000fe2000f8e02ff */
[----:B------:R-:W3:Y:S03]  /*9170*/  F2I.U32.TRUNC.NTZ R8, R8 ;  /* 0x0000000800087305 */ /* 0x000ee6000020f000 */
[C---:B------:R-:W-:Y:S02]  /*9180*/  IMAD R9, R7.reuse, UR7, R6 ;  /* 0x0000000707097c24 */ /* 0x040fe4000f8e0206 */
[----:B------:R-:W-:Y:S01]  /*9190*/  IMAD.WIDE.U32 R6, R7, UR6, R2 ;  /* 0x0000000607067c25 */ /* 0x000fe2000f8e0002 */
[----:B------:R-:W-:Y:S02]  /*91a0*/  ULDC.64 UR6, c[0x0][0x640] ;  /* 0x0001900000067ab9 */ /* 0x000fe40000000a00 */
[----:B------:R-:W-:Y:S01]  /*91b0*/  ISETP.NE.U32.AND P0, PT, RZ, UR6, PT ;  /* 0x00000006ff007c0c */ /* 0x000fe2000bf05070 */
[----:B-1----:R-:W-:-:S02]  /*91c0*/  IMAD.MOV R20, RZ, RZ, -R20 ;  /* 0x000000ffff147224 */ /* 0x002fc400078e0a14 */
[----:B------:R-:W-:Y:S01]  /*91d0*/  IMAD.IADD R7, R7, 0x1, R9 ;  /* 0x0000000107077824 */ /* 0x000fe200078e0209 */
[----:B------:R-:W-:Y:S01]  /*91e0*/  ISETP.NE.AND.EX P0, PT, RZ, UR7, PT, P0 ;  /* 0x00000007ff007c0c */ /* 0x000fe2000bf05300 */
[----:B0-----:R-:W-:-:S03]  /*91f0*/  IMAD R18, R21, R20, R18 ;  /* 0x0000001415127224 */ /* 0x001fc600078e0212 */
[--C-:B------:R-:W-:Y:S01]  /*9200*/  SHF.R.U64 R20, R6, UR5, R7.reuse ;  /* 0x0000000506147c19 */ /* 0x100fe20008001207 */
[----:B---3--:R-:W-:Y:S01]  /*9210*/  IMAD.MOV R6, RZ, RZ, -R8 ;  /* 0x000000ffff067224 */ /* 0x008fe200078e0a08 */
[----:B------:R-:W-:Y:S01]  /*9220*/  SHF.R.U32.HI R7, RZ, UR5, R7 ;  /* 0x00000005ff077c19 */ /* 0x000fe20008011607 */
[----:B------:R-:W-:Y:S02]  /*9230*/  ULDC UR5, c[0x0][0x608] ;  /* 0x0001820000057ab9 */ /* 0x000fe40000000800 */
[----:B--2---:R-:W-:Y:S01]  /*9240*/  @P3 IMAD R18, R22, R6, R19 ;  /* 0x0000000616123224 */ /* 0x004fe200078e0213 */
[--C-:B------:R-:W-:Y:S02]  /*9250*/  SHF.R.U64 R22, R20, UR5, R7.reuse ;  /* 0x0000000514167c19 */ /* 0x100fe40008001207 */
[----:B------:R-:W-:Y:S01]  /*9260*/  SHF.R.U32.HI R7, RZ, UR5, R7 ;  /* 0x00000005ff077c19 */ /* 0x000fe20008011607 */
[----:B------:R-:W-:-:S03]  /*9270*/  ULDC UR5, c[0x0][0x658] ;  /* 0x0001960000057ab9 */ /* 0x000fc60000000800 */
[--C-:B------:R-:W-:Y:S02]  /*9280*/  SHF.R.U64 R19, R22, UR5, R7.reuse ;  /* 0x0000000516137c19 */ /* 0x100fe40008001207 */
[----:B------:R-:W-:-:S03]  /*9290*/  SHF.R.U32.HI R21, RZ, UR5, R7 ;  /* 0x00000005ff157c19 */ /* 0x000fc60008011607 */
[----:B------:R-:W-:Y:S02]  /*92a0*/  IMAD.MOV.U32 R8, RZ, RZ, R19 ;  /* 0x000000ffff087224 */ /* 0x000fe400078e0013 */
[----:B------:R-:W-:Y:S01]  /*92b0*/  IMAD.MOV.U32 R7, RZ, RZ, R21 ;  /* 0x000000ffff077224 */ /* 0x000fe200078e0015 */
[----:B------:R-:W-:Y:S06]  /*92c0*/  @!P0 BRA `(.L_x_186) ;  /* 0x00000000002c8947 */ /* 0x000fec0003800000 */
        /* <DEDUP_REMOVED lines=9> */
[----:B------:R-:W-:-:S04]  /*9360*/  IMAD.WIDE.U32.X R6, R21, UR7, R6, P1 ;  /* 0x0000000715067c25 */ /* 0x000fc800088e0406 */
[----:B------:R-:W-:-:S07]  /*9370*/  IMAD.MOV.U32 R8, RZ, RZ, R6 ;  /* 0x000000ffff087224 */ /* 0x000fce00078e0006 */
.L_x_186:
[----:B------:R-:W-:Y:S01]  /*9380*/  ULDC UR5, c[0x0][0x648] ;  /* 0x0001920000057ab9 */ /* 0x000fe20000000800 */
[----:B------:R-:W-:Y:S01]  /*9390*/  LOP3.LUT R6, R22, UR17, RZ, 0xc0, !PT ;  /* 0x0000001116067c12 */ /* 0x000fe2000f8ec0ff */
[----:B------:R-:W-:Y:S01]  /*93a0*/  ULDC UR6, c[0x0][0x610] ;  /* 0x0001840000067ab9 */ /* 0x000fe20000000800 */
[----:B------:R-:W-:Y:S01]  /*93b0*/  SHF.R.U64 R7, R8, UR5, R7 ;  /* 0x0000000508077c19 */ /* 0x000fe20008001207 */
[----:B------:R-:W-:Y:S01]  /*93c0*/  ULDC UR5, c[0x0][0x638] ;  /* 0x00018e0000057ab9 */ /* 0x000fe20000000800 */
[----:B------:R-:W-:-:S03]  /*93d0*/  LOP3.LUT R20, R20, UR4, RZ, 0xc0, !PT ;  /* 0x0000000414147c12 */ /* 0x000fc6000f8ec0ff */
[----:B------:R-:W-:Y:S02]  /*93e0*/  IMAD.MOV R8, RZ, RZ, -R7 ;  /* 0x000000ffff087224 */ /* 0x000fe400078e0a07 */
[----:B------:R-:W-:Y:S02]  /*93f0*/  IMAD R7, R7, UR18, R6 ;  /* 0x0000001207077c24 */ /* 0x000fe4000f8e0206 */
[----:B------:R-:W-:Y:S01]  /*9400*/  IMAD R19, R8, UR5, R19 ;  /* 0x0000000508137c24 */ /* 0x000fe2000f8e0213 */
[----:B------:R-:W-:Y:S01]  /*9410*/  ULDC UR5, c[0x0][0x600] ;  /* 0x0001800000057ab9 */ /* 0x000fe20000000800 */
[----:B------:R-:W-:Y:S02]  /*9420*/  IMAD R18, R7, UR6, R18 ;  /* 0x0000000607127c24 */ /* 0x000fe4000f8e0212 */
[----:B------:R-:W-:Y:S02]  /*9430*/  IMAD R19, R19, UR5, R20 ;  /* 0x0000000513137c24 */ /* 0x000fe4000f8e0214 */
[----:B------:R-:W-:-:S03]  /*9440*/  IMAD.MOV.U32 R7, RZ, RZ, 0x1 ;  /* 0x00000001ff077424 */ /* 0x000fc600078e00ff */
[----:B------:R-:W-:Y:S02]  /*9450*/  SEL R6, R19, R18, !P3 ;  /* 0x0000001213067207 */ /* 0x000fe40005800000 */
[----:B------:R-:W-:-:S07]  /*9460*/  SEL R18, R18, R19, !P3 ;  /* 0x0000001312127207 */ /* 0x000fce0005800000 */
.L_x_184:
[----:B------:R-:W-:Y:S05]  /*9470*/  BSYNC B1 ;  /* 0x0000000000017941 */ /* 0x000fea0003800000 */
.L_x_183:
[----:B------:R-:W-:-:S13]  /*9480*/  LOP3.LUT P0, RZ, R7, 0xff, RZ, 0xc0, !PT ;  /* 0x000000ff07ff7812 */ /* 0x000fda000780c0ff */
[----:B------:R-:W-:Y:S05]  /*9490*/  @P0 BRA `(.L_x_187) ;  /* 0xfffffff400480947 */ /* 0x000fea000383ffff */
[----:B------:R-:W-:Y:S05]  /*94a0*/  BSYNC B0 ;  /* 0x0000000000007941 */ /* 0x000fea0003800000 */
.L_x_176:
[----:B------:R-:W-:-:S03]  /*94b0*/  UMOV UR5, 0xffffffff ;  /* 0xffffffff00057882 */ /* 0x000fc60000000000 */
[----:B------:R-:W-:Y:S05]  /*94c0*/  BRA.DIV UR5, `(.L_x_188) ;  /* 0x0000000e05a47947 */ /* 0x000fea000b800000 */
[----:B------:R-:W-:-:S13]  /*94d0*/  ELECT P0, URZ, PT ;  /* 0x00000000003f782f */ /* 0x000fda0003800000 */
.L_x_220:
[----:B------:R-:W-:Y:S04]  /*94e0*/  BSSY B0, `(.L_x_189) ;  /* 0x00000cd000007945 */ /* 0x000fe80003800000 */
[----:B------:R-:W-:Y:S05]  /*94f0*/  @!P0 BRA `(.L_x_190) ;  /* 0x0000000c002c8947 */ /* 0x000fea0003800000 */
[----:B------:R-:W-:-:S04]  /*9500*/  LOP3.LUT R4, R4, 0x2, RZ, 0xfc, !PT ;  /* 0x0000000204047812 */ /* 0x000fc800078efcff */
[----:B------:R-:W-:-:S13]  /*9510*/  ISETP.NE.AND P0, PT, R4, 0x3, PT ;  /* 0x000000030400780c */ /* 0x000fda0003f05270 */
[----:B------:R-:W-:Y:S05]  /*9520*/  @!P0 BRA `(.L_x_191) ;  /* 0x0000000000048947 */ /* 0x000fea0003800000 */
[----:B------:R-:W-:Y:S01]  /*9530*/  BPT.TRAP 0x1 ;  /* 0x000000040000795c */ /* 0x000fe20000300000 */
.L_x_191:
[----:B------:R-:W0:Y:S01]  /*9540*/  S2R R3, SR_CgaCtaId ;  /* 0x0000000000037919 */ /* 0x000e220000008800 */
[----:B------:R-:W-:-:S04]  /*9550*/  MOV R0, 0x400 ;  /* 0x0000040000007802 */ /* 0x000fc80000000f00 */
[----:B0-----:R-:W-:Y:S02]  /*9560*/  LEA R0, R3, R0, 0x18 ;  /* 0x0000000003007211 */ /* 0x001fe400078ec0ff */
[----:B------:R-:W-:-:S03]  /*9570*/  SHF.L.U32 R3, R5, 0x1f, RZ ;  /* 0x0000001f05037819 */ /* 0x000fc600000006ff */
[----:B------:R-:W-:-:S04]  /*9580*/  VIADD R0, R0, 0xb0 ;  /* 0x000000b000007836 */ /* 0x000fc80000000000 */
[C---:B------:R-:W-:Y:S02]  /*9590*/  IMAD R6, R15.reuse, 0x8, R0 ;  /* 0x000000080f067824 */ /* 0x040fe400078e0200 */
[----:B------:R-:W-:Y:S02]  /*95a0*/  VIADD R15, R15, 0x1 ;  /* 0x000000010f0f7836 */ /* 0x000fe40000000000 */
[----:B------:R-:W0:Y:S03]  /*95b0*/  SYNCS.PHASECHK.TRANS64.TRYWAIT P0, [R6+URZ], R3 ;  /* 0x00000003060075a7 */ /* 0x000e26000800017f */
[----:B------:R-:W-:-:S04]  /*95c0*/  ISETP.NE.AND P1, PT, R15, 0x16, PT ;  /* 0x000000160f00780c */ /* 0x000fc80003f25270 */
[----:B------:R-:W-:Y:S02]  /*95d0*/  SEL R2, RZ, 0x1, P1 ;  /* 0x00000001ff027807 */ /* 0x000fe40000800000 */
[----:B------:R-:W-:Y:S02]  /*95e0*/  SEL R15, R15, RZ, P1 ;  /* 0x000000ff0f0f7207 */ /* 0x000fe40000800000 */
[----:B------:R-:W-:-:S03]  /*95f0*/  LOP3.LUT R8, R5, R2, RZ, 0x3c, !PT ;  /* 0x0000000205087212 */ /* 0x000fc600078e3cff */
[----:B------:R-:W-:Y:S01]  /*9600*/  IMAD R7, R15, 0x8, R0 ;  /* 0x000000080f077824 */ /* 0x000fe200078e0200 */
[----:B------:R-:W-:Y:S01]  /*9610*/  SHF.L.U32 R4, R8, 0x1f, RZ ;  /* 0x0000001f08047819 */ /* 0x000fe200000006ff */
[----:B0-----:R-:W-:Y:S06]  /*9620*/  @!P0 BRA `(.L_x_192) ;  /* 0x0000000c006c8947 */ /* 0x001fec0003800000 */
.L_x_221:
[----:B------:R-:W1:Y:S01]  /*9630*/  SYNCS.PHASECHK.TRANS64.TRYWAIT P0, [R7+URZ], R4 ;  /* 0x00000004070075a7 */ /* 0x000e62000800017f */
[----:B------:R-:W-:-:S05]  /*9640*/  VIADD R2, R15, 0x1 ;  /* 0x000000010f027836 */ /* 0x000fca0000000000 */
[----:B------:R-:W-:-:S04]  /*9650*/  ISETP.NE.AND P1, PT, R2, 0x16, PT ;  /* 0x000000160200780c */ /* 0x000fc80003f25270 */
[----:B0-----:R-:W-:Y:S02]  /*9660*/  SEL R3, RZ, 0x1, P1 ;  /* 0x00000001ff037807 */ /* 0x001fe40000800000 */
[----:B------:R-:W-:Y:S02]  /*9670*/  SEL R9, R2, RZ, P1 ;  /* 0x000000ff02097207 */ /* 0x000fe40000800000 */
[----:B------:R-:W-:-:S03]  /*9680*/  LOP3.LUT R8, R8, R3, RZ, 0x3c, !PT ;  /* 0x0000000308087212 */ /* 0x000fc600078e3cff */
[----:B------:R-:W-:Y:S01]  /*9690*/  IMAD R6, R9, 0x8, R0 ;  /* 0x0000000809067824 */ /* 0x000fe200078e0200 */
[----:B------:R-:W-:Y:S01]  /*96a0*/  SHF.L.U32 R5, R8, 0x1f, RZ ;  /* 0x0000001f08057819 */ /* 0x000fe200000006ff */
[----:B-1----:R-:W-:Y:S06]  /*96b0*/  @!P0 BRA `(.L_x_193) ;  /* 0x0000000c005c8947 */ /* 0x002fec0003800000 */
.L_x_222:
[----:B------:R-:W1:Y:S01]  /*96c0*/  SYNCS.PHASECHK.TRANS64.TRYWAIT P0, [R6+URZ], R5 ;  /* 0x00000005060075a7 */ /* 0x000e62000800017f */
[----:B------:R-:W-:-:S05]  /*96d0*/  VIADD R2, R9, 0x1 ;  /* 0x0000000109027836 */ /* 0x000fca0000000000 */
[----:B------:R-:W-:-:S04]  /*96e0*/  ISETP.NE.AND P1, PT, R2, 0x16, PT ;  /* 0x000000160200780c */ /* 0x000fc80003f25270 */
[----:B------:R-:W-:Y:S02]  /*96f0*/  SEL R3, RZ, 0x1, P1 ;  /* 0x00000001ff037807 */ /* 0x000fe40000800000 */
[----:B0-----:R-:W-:Y:S02]  /*9700*/  SEL R7, R2, RZ, P1 ;  /* 0x000000ff02077207 */ /* 0x001fe40000800000 */
[----:B------:R-:W-:-:S03]  /*9710*/  LOP3.LUT R8, R8, R3, RZ, 0x3c, !PT ;  /* 0x0000000308087212 */ /* 0x000fc600078e3cff */
[----:B------:R-:W-:Y:S01]  /*9720*/  IMAD R9, R7, 0x8, R0 ;  /* 0x0000000807097824 */ /* 0x000fe200078e0200 */
[----:B------:R-:W-:Y:S01]  /*9730*/  SHF.L.U32 R4, R8, 0x1f, RZ ;  /* 0x0000001f08047819 */ /* 0x000fe200000006ff */
[----:B-1----:R-:W-:Y:S06]  /*9740*/  @!P0 BRA `(.L_x_194) ;  /* 0x0000000c004c8947 */ /* 0x002fec0003800000 */
.L_x_223:
[----:B------:R-:W1:Y:S01]  /*9750*/  SYNCS.PHASECHK.TRANS64.TRYWAIT P0, [R9+URZ], R4 ;  /* 0x00000004090075a7 */ /* 0x000e62000800017f */
[----:B------:R-:W-:-:S05]  /*9760*/  VIADD R2, R7, 0x1 ;  /* 0x0000000107027836 */ /* 0x000fca0000000000 */
[----:B------:R-:W-:-:S04]  /*9770*/  ISETP.NE.AND P1, PT, R2, 0x16, PT ;  /* 0x000000160200780c */ /* 0x000fc80003f25270 */
[----:B------:R-:W-:Y:S02]  /*9780*/  SEL R3, RZ, 0x1, P1 ;  /* 0x00000001ff037807 */ /* 0x000fe40000800000 */
[----:B------:R-:W-:Y:S02]  /*9790*/  SEL R7, R2, RZ, P1 ;  /* 0x000000ff02077207 */ /* 0x000fe40000800000 */
[----:B------:R-:W-:-:S03]  /*97a0*/  LOP3.LUT R8, R8, R3, RZ, 0x3c, !PT ;  /* 0x0000000308087212 */ /* 0x000fc600078e3cff */
[----:B0-----:R-:W-:Y:S01]  /*97b0*/  IMAD R6, R7, 0x8, R0 ;  /* 0x0000000807067824 */ /* 0x001fe200078e0200 */
[----:B------:R-:W-:Y:S01]  /*97c0*/  SHF.L.U32 R5, R8, 0x1f, RZ ;  /* 0x0000001f08057819 */ /* 0x000fe200000006ff */
[----:B-1----:R-:W-:Y:S06]  /*97d0*/  @!P0 BRA `(.L_x_195) ;  /* 0x0000000c003c8947 */ /* 0x002fec0003800000 */
.L_x_224:
        /* <DEDUP_REMOVED lines=9> */
.L_x_225:
        /* <DEDUP_REMOVED lines=9> */
.L_x_226:
        /* <DEDUP_REMOVED lines=9> */
.L_x_227:
        /* <DEDUP_REMOVED lines=9> */
.L_x_228:
        /* <DEDUP_REMOVED lines=9> */
.L_x_229:
        /* <DEDUP_REMOVED lines=9> */
.L_x_230:
        /* <DEDUP_REMOVED lines=9> */
.L_x_231:
        /* <DEDUP_REMOVED lines=9> */
.L_x_232:
        /* <DEDUP_REMOVED lines=9> */
.L_x_233:
        /* <DEDUP_REMOVED lines=9> */
.L_x_234:
        /* <DEDUP_REMOVED lines=9> */
.L_x_235:
        /* <DEDUP_REMOVED lines=9> */
.L_x_236:
        /* <DEDUP_REMOVED lines=9> */
.L_x_237:
        /* <DEDUP_REMOVED lines=9> */
.L_x_238:
        /* <DEDUP_REMOVED lines=9> */
.L_x_239:
        /* <DEDUP_REMOVED lines=9> */
.L_x_240:
[----:B------:R-:W1:Y:S01]  /*a0e0*/  SYNCS.PHASECHK.TRANS64.TRYWAIT P0, [R6+URZ], R5 ;  /* 0x00000005060075a7 */ /* 0x000e62000800017f */
[----:B------:R-:W-:-:S05]  /*a0f0*/  VIADD R2, R7, 0x1 ;  /* 0x0000000107027836 */ /* 0x000fca0000000000 */
[----:B------:R-:W-:-:S04]  /*a100*/  ISETP.NE.AND P1, PT, R2, 0x16, PT ;  /* 0x000000160200780c */ /* 0x000fc80003f25270 */
[----:B0-----:R-:W-:Y:S02]  /*a110*/  SEL R4, RZ, 0x1, P1 ;  /* 0x00000001ff047807 */ /* 0x001fe40000800000 */
[----:B------:R-:W-:Y:S02]  /*a120*/  SEL R3, R2, RZ, P1 ;  /* 0x000000ff02037207 */ /* 0x000fe40000800000 */
[----:B------:R-:W-:Y:S01]  /*a130*/  LOP3.LUT R4, R11, R4, RZ, 0x3c, !PT ;  /* 0x000000040b047212 */ /* 0x000fe200078e3cff */
[----:B-1----:R-:W-:Y:S06]  /*a140*/  @!P0 BRA `(.L_x_212) ;  /* 0x0000000800348947 */ /* 0x002fec0003800000 */
.L_x_241:
[----:B------:R-:W-:Y:S01]  /*a150*/  IMAD R3, R3, 0x8, R0 ;  /* 0x0000000803037824 */ /* 0x000fe200078e0200 */
[----:B------:R-:W-:-:S07]  /*a160*/  SHF.L.U32 R0, R4, 0x1f, RZ ;  /* 0x0000001f04007819 */ /* 0x000fce00000006ff */
.L_x_213:
[----:B-1----:R1:W2:Y:S02]  /*a170*/  SYNCS.PHASECHK.TRANS64.TRYWAIT P0, [R3+URZ], R0 ;  /* 0x00000000030075a7 */ /* 0x0022a4000800017f */
[----:B--2---:R-:W-:Y:S05]  /*a180*/  @!P0 NANOSLEEP.SYNCS 0x989680 ;  /* 0x009896800000895d */ /* 0x004fea0003900000 */
[----:B------:R-:W2:Y:S02]  /*a190*/  @!P0 SYNCS.PHASECHK.TRANS64 P0, [R3+URZ], R0 ;  /* 0x00000000030085a7 */ /* 0x000ea4000800007f */
[----:B--2---:R-:W-:Y:S05]  /*a1a0*/  @!P0 BRA `(.L_x_213) ;  /* 0xfffffffc00f08947 */ /* 0x004fea000383ffff */
.L_x_190:
[----:B------:R-:W-:Y:S05]  /*a1b0*/  BSYNC B0 ;  /* 0x0000000000007941 */ /* 0x000fea0003800000 */
.L_x_189:
[----:B------:R-:W-:Y:S05]  /*a1c0*/  EXIT ;  /* 0x000000000000794d */ /* 0x000fea0003800000 */
.L_x_22:
[----:B-1----:R-:W-:-:S04]  /*a1d0*/  IMAD.U32 R13, RZ, RZ, UR7 ;  /* 0x00000007ff0d7e24 */ /* 0x002fc8000f8e00ff */
[----:B------:R1:W4:Y:S03]  /*a1e0*/  SYNCS.PHASECHK.TRANS64.TRYWAIT P0, [R13+URZ], R12 ;  /* 0x0000000c0d0075a7 */ /* 0x000326000800017f */
[----:B----4-:R-:W-:Y:S05]  /*a1f0*/  @!P0 NANOSLEEP.SYNCS 0x989680 ;  /* 0x009896800000895d */ /* 0x010fea0003900000 */
[----:B------:R-:W4:Y:S02]  /*a200*/  @!P0 SYNCS.PHASECHK.TRANS64 P0, [R13+URZ], R12 ;  /* 0x0000000c0d0085a7 */ /* 0x000f24000800007f */
[----:B----4-:R-:W-:Y:S05]  /*a210*/  @!P0 BRA `(.L_x_22) ;  /* 0xfffffffc00ec8947 */ /* 0x010fea000383ffff */
[----:B------:R-:W-:Y:S05]  /*a220*/  BRA `(.L_x_21) ;  /* 0xffffff7800187947 */ /* 0x000fea000383ffff */
.L_x_28:
[----:B-1----:R-:W-:-:S04]  /*a230*/  IMAD.U32 R15, RZ, RZ, UR12 ;  /* 0x0000000cff0f7e24 */ /* 0x002fc8000f8e00ff */
[----:B------:R1:W4:Y:S03]  /*a240*/  SYNCS.PHASECHK.TRANS64.TRYWAIT P0, [R15+URZ], R14 ;  /* 0x0000000e0f0075a7 */ /* 0x000326000800017f */
[----:B----4-:R-:W-:Y:S05]  /*a250*/  @!P0 NANOSLEEP.SYNCS 0x989680 ;  /* 0x009896800000895d */ /* 0x010fea0003900000 */
[----:B------:R-:W4:Y:S02]  /*a260*/  @!P0 SYNCS.PHASECHK.TRANS64 P0, [R15+URZ], R14 ;  /* 0x0000000e0f0085a7 */ /* 0x000f24000800007f */
[----:B----4-:R-:W-:Y:S05]  /*a270*/  @!P0 BRA `(.L_x_28) ;  /* 0xfffffffc00ec8947 */ /* 0x010fea000383ffff */
[----:B------:R-:W-:Y:S05]  /*a280*/  BRA `(.L_x_27) ;  /* 0xffffff8000547947 */ /* 0x000fea000383ffff */
.L_x_177:
[----:B------:R-:W-:Y:S01]  /*a290*/  BSSY B1, `(.L_x_214) ;  /* 0x0000006000017945 */ /* 0x000fe20003800000 */
[----:B------:R-:W-:-:S07]  /*a2a0*/  IMAD.MOV.U32 R7, RZ, RZ, -0x1 ;  /* 0xffffffffff077424 */ /* 0x000fce00078e00ff */
[----:B------:R-:W-:Y:S05]  /*a2b0*/  WARPSYNC.COLLECTIVE R7, `(.L_x_215) ;  /* 0x00000000070c7348 */ /* 0x000fea0003c00000 */
[----:B------:R-:W-:Y:S02]  /*a2c0*/  ELECT P0, UR62, PT ;  /* 0x00000000003e782f */ /* 0x000fe40003800000 */
[----:B------:R-:W-:Y:S01]  /*a2d0*/  MOV R7, UR62 ;  /* 0x0000003e00077c02 */ /* 0x000fe20008000f00 */
[----:B------:R-:W-:Y:S10]  /*a2e0*/  ENDCOLLECTIVE ;  /* 0x000000000000791b */ /* 0x000ff40003800000 */
.L_x_215:
[----:B------:R-:W-:Y:S05]  /*a2f0*/  BSYNC B1 ;  /* 0x0000000000017941 */ /* 0x000fea0003800000 */
.L_x_214:
[----:B------:R-:W-:Y:S05]  /*a300*/  BRA `(.L_x_216) ;  /* 0xffffffe400b87947 */ /* 0x000fea000383ffff */
.L_x_180:
[----:B0-----:R0:W1:Y:S02]  /*a310*/  SYNCS.PHASECHK.TRANS64.TRYWAIT P0, [R21+URZ+0xb0], R8 ;  /* 0x0000b008150075a7 */ /* 0x001064000800017f */
[----:B-1----:R-:W-:Y:S05]  /*a320*/  @!P0 NANOSLEEP.SYNCS 0x989680 ;  /* 0x009896800000895d */ /* 0x002fea0003900000 */
[----:B------:R-:W1:Y:S02]  /*a330*/  @!P0 SYNCS.PHASECHK.TRANS64 P0, [R21+URZ+0xb0], R8 ;  /* 0x0000b008150085a7 */ /* 0x000e64000800007f */
[----:B-1----:R-:W-:Y:S05]  /*a340*/  @!P0 BRA `(.L_x_180) ;  /* 0xfffffffc00f08947 */ /* 0x002fea000383ffff */
[----:B------:R-:W-:Y:S05]  /*a350*/  BRA `(.L_x_217) ;  /* 0xffffffe400f07947 */ /* 0x000fea000383ffff */
.L_x_188:
[----:B------:R-:W-:Y:S01]  /*a360*/  BSSY B0, `(.L_x_218) ;  /* 0x0000006000007945 */ /* 0x000fe20003800000 */
[----:B------:R-:W-:-:S07]  /*a370*/  IMAD.MOV.U32 R7, RZ, RZ, -0x1 ;  /* 0xffffffffff077424 */ /* 0x000fce00078e00ff */
[----:B------:R-:W-:Y:S05]  /*a380*/  WARPSYNC.COLLECTIVE R7, `(.L_x_219) ;  /* 0x00000000070c7348 */ /* 0x000fea0003c00000 */
[----:B------:R-:W-:Y:S02]  /*a390*/  ELECT P0, UR62, PT ;  /* 0x00000000003e782f */ /* 0x000fe40003800000 */
[----:B------:R-:W-:Y:S01]  /*a3a0*/  MOV R7, UR62 ;  /* 0x0000003e00077c02 */ /* 0x000fe20008000f00 */
[----:B------:R-:W-:Y:S10]  /*a3b0*/  ENDCOLLECTIVE ;  /* 0x000000000000791b */ /* 0x000ff40003800000 */
.L_x_219:
[----:B------:R-:W-:Y:S05]  /*a3c0*/  BSYNC B0 ;  /* 0x0000000000007941 */ /* 0x000fea0003800000 */
.L_x_218:
[----:B------:R-:W-:Y:S05]  /*a3d0*/  BRA `(.L_x_220) ;  /* 0xfffffff000407947 */ /* 0x000fea000383ffff */
.L_x_192:
[----:B0-----:R0:W1:Y:S02]  /*a3e0*/  SYNCS.PHASECHK.TRANS64.TRYWAIT P0, [R6+URZ], R3 ;  /* 0x00000003060075a7 */ /* 0x001064000800017f */
[----:B-1----:R-:W-:Y:S05]  /*a3f0*/  @!P0 NANOSLEEP.SYNCS 0x989680 ;  /* 0x009896800000895d */ /* 0x002fea0003900000 */
[----:B------:R-:W1:Y:S02]  /*a400*/  @!P0 SYNCS.PHASECHK.TRANS64 P0, [R6+URZ], R3 ;  /* 0x00000003060085a7 */ /* 0x000e64000800007f */
[----:B-1----:R-:W-:Y:S05]  /*a410*/  @!P0 BRA `(.L_x_192) ;  /* 0xfffffffc00f08947 */ /* 0x002fea000383ffff */
[----:B------:R-:W-:Y:S05]  /*a420*/  BRA `(.L_x_221) ;  /* 0xfffffff000807947 */ /* 0x000fea000383ffff */
.L_x_193:
[----:B0-----:R0:W1:Y:S02]  /*a430*/  SYNCS.PHASECHK.TRANS64.TRYWAIT P0, [R7+URZ], R4 ;  /* 0x00000004070075a7 */ /* 0x001064000800017f */
[----:B-1----:R-:W-:Y:S05]  /*a440*/  @!P0 NANOSLEEP.SYNCS 0x989680 ;  /* 0x009896800000895d */ /* 0x002fea0003900000 */
[----:B------:R-:W1:Y:S02]  /*a450*/  @!P0 SYNCS.PHASECHK.TRANS64 P0, [R7+URZ], R4 ;  /* 0x00000004070085a7 */ /* 0x000e64000800007f */
[----:B-1----:R-:W-:Y:S05]  /*a460*/  @!P0 BRA `(.L_x_193) ;  /* 0xfffffffc00f08947 */ /* 0x002fea000383ffff */
[----:B------:R-:W-:Y:S05]  /*a470*/  BRA `(.L_x_222) ;  /* 0xfffffff000907947 */ /* 0x000fea000383ffff */
.L_x_194:
[----:B0-----:R0:W1:Y:S02]  /*a480*/  SYNCS.PHASECHK.TRANS64.TRYWAIT P0, [R6+URZ], R5 ;  /* 0x00000005060075a7 */ /* 0x001064000800017f */
[----:B-1----:R-:W-:Y:S05]  /*a490*/  @!P0 NANOSLEEP.SYNCS 0x989680 ;  /* 0x009896800000895d */ /* 0x002fea0003900000 */
[----:B------:R-:W1:Y:S02]  /*a4a0*/  @!P0 SYNCS.PHASECHK.TRANS64 P0, [R6+URZ], R5 ;  /* 0x00000005060085a7 */ /* 0x000e64000800007f */
[----:B-1----:R-:W-:Y:S05]  /*a4b0*/  @!P0 BRA `(.L_x_194) ;  /* 0xfffffffc00f08947 */ /* 0x002fea000383ffff */
[----:B------:R-:W-:Y:S05]  /*a4c0*/  BRA `(.L_x_223) ;  /* 0xfffffff000a07947 */ /* 0x000fea000383ffff */
.L_x_195:
[----:B0-----:R0:W1:Y:S02]  /*a4d0*/  SYNCS.PHASECHK.TRANS64.TRYWAIT P0, [R9+URZ], R4 ;  /* 0x00000004090075a7 */ /* 0x001064000800017f */
[----:B-1----:R-:W-:Y:S05]  /*a4e0*/  @!P0 NANOSLEEP.SYNCS 0x989680 ;  /* 0x009896800000895d */ /* 0x002fea0003900000 */
[----:B------:R-:W1:Y:S02]  /*a4f0*/  @!P0 SYNCS.PHASECHK.TRANS64 P0, [R9+URZ], R4 ;  /* 0x00000004090085a7 */ /* 0x000e64000800007f */
[----:B-1----:R-:W-:Y:S05]  /*a500*/  @!P0 BRA `(.L_x_195) ;  /* 0xfffffffc00f08947 */ /* 0x002fea000383ffff */
[----:B------:R-:W-:Y:S05]  /*a510*/  BRA `(.L_x_224) ;  /* 0xfffffff000b07947 */ /* 0x000fea000383ffff */
.L_x_196:
[----:B0-----:R0:W1:Y:S02]  /*a520*/  SYNCS.PHASECHK.TRANS64.TRYWAIT P0, [R6+URZ], R5 ;  /* 0x00000005060075a7 */ /* 0x001064000800017f */
[----:B-1----:R-:W-:Y:S05]  /*a530*/  @!P0 NANOSLEEP.SYNCS 0x989680 ;  /* 0x009896800000895d */ /* 0x002fea0003900000 */
[----:B------:R-:W1:Y:S02]  /*a540*/  @!P0 SYNCS.PHASECHK.TRANS64 P0, [R6+URZ], R5 ;  /* 0x00000005060085a7 */ /* 0x000e64000800007f */
[----:B-1----:R-:W-:Y:S05]  /*a550*/  @!P0 BRA `(.L_x_196) ;  /* 0xfffffffc00f08947 */ /* 0x002fea000383ffff */
[----:B------:R-:W-:Y:S05]  /*a560*/  BRA `(.L_x_225) ;  /* 0xfffffff000c07947 */ /* 0x000fea000383ffff */
.L_x_197:
[----:B0-----:R0:W1:Y:S02]  /*a570*/  SYNCS.PHASECHK.TRANS64.TRYWAIT P0, [R9+URZ], R4 ;  /* 0x00000004090075a7 */ /* 0x001064000800017f */
[----:B-1----:R-:W-:Y:S05]  /*a580*/  @!P0 NANOSLEEP.SYNCS 0x989680 ;  /* 0x009896800000895d */ /* 0x002fea0003900000 */
[----:B------:R-:W1:Y:S02]  /*a590*/  @!P0 SYNCS.PHASECHK.TRANS64 P0, [R9+URZ], R4 ;  /* 0x00000004090085a7 */ /* 0x000e64000800007f */
[----:B-1----:R-:W-:Y:S05]  /*a5a0*/  @!P0 BRA `(.L_x_197) ;  /* 0xfffffffc00f08947 */ /* 0x002fea000383ffff */
[----:B------:R-:W-:Y:S05]  /*a5b0*/  BRA `(.L_x_226) ;  /* 0xfffffff000d07947 */ /* 0x000fea000383ffff */
.L_x_198:
[----:B0-----:R0:W1:Y:S02]  /*a5c0*/  SYNCS.PHASECHK.TRANS64.TRYWAIT P0, [R6+URZ], R5 ;  /* 0x00000005060075a7 */ /* 0x001064000800017f */
[----:B-1----:R-:W-:Y:S05]  /*a5d0*/  @!P0 NANOSLEEP.SYNCS 0x989680 ;  /* 0x009896800000895d */ /* 0x002fea0003900000 */
[----:B------:R-:W1:Y:S02]  /*a5e0*/  @!P0 SYNCS.PHASECHK.TRANS64 P0, [R6+URZ], R5 ;  /* 0x00000005060085a7 */ /* 0x000e64000800007f */
[----:B-1----:R-:W-:Y:S05]  /*a5f0*/  @!P0 BRA `(.L_x_198) ;  /* 0xfffffffc00f08947 */ /* 0x002fea000383ffff */
[----:B------:R-:W-:Y:S05]  /*a600*/  BRA `(.L_x_227) ;  /* 0xfffffff000e07947 */ /* 0x000fea000383ffff */
.L_x_199:
[----:B0-----:R0:W1:Y:S02]  /*a610*/  SYNCS.PHASECHK.TRANS64.TRYWAIT P0, [R9+URZ], R4 ;  /* 0x00000004090075a7 */ /* 0x001064000800017f */
[----:B-1----:R-:W-:Y:S05]  /*a620*/  @!P0 NANOSLEEP.SYNCS 0x989680 ;  /* 0x009896800000895d */ /* 0x002fea0003900000 */
[----:B------:R-:W1:Y:S02]  /*a630*/  @!P0 SYNCS.PHASECHK.TRANS64 P0, [R9+URZ], R4 ;  /* 0x00000004090085a7 */ /* 0x000e64000800007f */
[----:B-1----:R-:W-:Y:S05]  /*a640*/  @!P0 BRA `(.L_x_199) ;  /* 0xfffffffc00f08947 */ /* 0x002fea000383ffff */
[----:B------:R-:W-:Y:S05]  /*a650*/  BRA `(.L_x_228) ;  /* 0xfffffff000f07947 */ /* 0x000fea000383ffff */
.L_x_200:
[----:B0-----:R0:W1:Y:S02]  /*a660*/  SYNCS.PHASECHK.TRANS64.TRYWAIT P0, [R6+URZ], R5 ;  /* 0x00000005060075a7 */ /* 0x001064000800017f */
[----:B-1----:R-:W-:Y:S05]  /*a670*/  @!P0 NANOSLEEP.SYNCS 0x989680 ;  /* 0x009896800000895d */ /* 0x002fea0003900000 */
[----:B------:R-:W1:Y:S02]  /*a680*/  @!P0 SYNCS.PHASECHK.TRANS64 P0, [R6+URZ], R5 ;  /* 0x00000005060085a7 */ /* 0x000e64000800007f */
[----:B-1----:R-:W-:Y:S05]  /*a690*/  @!P0 BRA `(.L_x_200) ;  /* 0xfffffffc00f08947 */ /* 0x002fea000383ffff */
[----:B------:R-:W-:Y:S05]  /*a6a0*/  BRA `(.L_x_229) ;  /* 0xfffffff400007947 */ /* 0x000fea000383ffff */
.L_x_201:
[----:B0-----:R0:W1:Y:S02]  /*a6b0*/  SYNCS.PHASECHK.TRANS64.TRYWAIT P0, [R9+URZ], R4 ;  /* 0x00000004090075a7 */ /* 0x001064000800017f */
[----:B-1----:R-:W-:Y:S05]  /*a6c0*/  @!P0 NANOSLEEP.SYNCS 0x989680 ;  /* 0x009896800000895d */ /* 0x002fea0003900000 */
[----:B------:R-:W1:Y:S02]  /*a6d0*/  @!P0 SYNCS.PHASECHK.TRANS64 P0, [R9+URZ], R4 ;  /* 0x00000004090085a7 */ /* 0x000e64000800007f */
[----:B-1----:R-:W-:Y:S05]  /*a6e0*/  @!P0 BRA `(.L_x_201) ;  /* 0xfffffffc00f08947 */ /* 0x002fea000383ffff */
[----:B------:R-:W-:Y:S05]  /*a6f0*/  BRA `(.L_x_230) ;  /* 0xfffffff400107947 */ /* 0x000fea000383ffff */
.L_x_202:
[----:B0-----:R0:W1:Y:S02]  /*a700*/  SYNCS.PHASECHK.TRANS64.TRYWAIT P0, [R6+URZ], R5 ;  /* 0x00000005060075a7 */ /* 0x001064000800017f */
[----:B-1----:R-:W-:Y:S05]  /*a710*/  @!P0 NANOSLEEP.SYNCS 0x989680 ;  /* 0x009896800000895d */ /* 0x002fea0003900000 */
[----:B------:R-:W1:Y:S02]  /*a720*/  @!P0 SYNCS.PHASECHK.TRANS64 P0, [R6+URZ], R5 ;  /* 0x00000005060085a7 */ /* 0x000e64000800007f */
[----:B-1----:R-:W-:Y:S05]  /*a730*/  @!P0 BRA `(.L_x_202) ;  /* 0xfffffffc00f08947 */ /* 0x002fea000383ffff */
[----:B------:R-:W-:Y:S05]  /*a740*/  BRA `(.L_x_231) ;  /* 0xfffffff400207947 */ /* 0x000fea000383ffff */
.L_x_203:
[----:B0-----:R0:W1:Y:S02]  /*a750*/  SYNCS.PHASECHK.TRANS64.TRYWAIT P0, [R9+URZ], R4 ;  /* 0x00000004090075a7 */ /* 0x001064000800017f */
[----:B-1----:R-:W-:Y:S05]  /*a760*/  @!P0 NANOSLEEP.SYNCS 0x989680 ;  /* 0x009896800000895d */ /* 0x002fea0003900000 */
[----:B------:R-:W1:Y:S02]  /*a770*/  @!P0 SYNCS.PHASECHK.TRANS64 P0, [R9+URZ], R4 ;  /* 0x00000004090085a7 */ /* 0x000e64000800007f */
[----:B-1----:R-:W-:Y:S05]  /*a780*/  @!P0 BRA `(.L_x_203) ;  /* 0xfffffffc00f08947 */ /* 0x002fea000383ffff */
[----:B------:R-:W-:Y:S05]  /*a790*/  BRA `(.L_x_232) ;  /* 0xfffffff400307947 */ /* 0x000fea000383ffff */
.L_x_204:
[----:B0-----:R0:W1:Y:S02]  /*a7a0*/  SYNCS.PHASECHK.TRANS64.TRYWAIT P0, [R6+URZ], R5 ;  /* 0x00000005060075a7 */ /* 0x001064000800017f */
[----:B-1----:R-:W-:Y:S05]  /*a7b0*/  @!P0 NANOSLEEP.SYNCS 0x989680 ;  /* 0x009896800000895d */ /* 0x002fea0003900000 */
[----:B------:R-:W1:Y:S02]  /*a7c0*/  @!P0 SYNCS.PHASECHK.TRANS64 P0, [R6+URZ], R5 ;  /* 0x00000005060085a7 */ /* 0x000e64000800007f */
[----:B-1----:R-:W-:Y:S05]  /*a7d0*/  @!P0 BRA `(.L_x_204) ;  /* 0xfffffffc00f08947 */ /* 0x002fea000383ffff */
[----:B------:R-:W-:Y:S05]  /*a7e0*/  BRA `(.L_x_233) ;  /* 0xfffffff400407947 */ /* 0x000fea000383ffff */
.L_x_205:
[----:B0-----:R0:W1:Y:S02]  /*a7f0*/  SYNCS.PHASECHK.TRANS64.TRYWAIT P0, [R9+URZ], R4 ;  /* 0x00000004090075a7 */ /* 0x001064000800017f */
[----:B-1----:R-:W-:Y:S05]  /*a800*/  @!P0 NANOSLEEP.SYNCS 0x989680 ;  /* 0x009896800000895d */ /* 0x002fea0003900000 */
[----:B------:R-:W1:Y:S02]  /*a810*/  @!P0 SYNCS.PHASECHK.TRANS64 P0, [R9+URZ], R4 ;  /* 0x00000004090085a7 */ /* 0x000e64000800007f */
[----:B-1----:R-:W-:Y:S05]  /*a820*/  @!P0 BRA `(.L_x_205) ;  /* 0xfffffffc00f08947 */ /* 0x002fea000383ffff */
[----:B------:R-:W-:Y:S05]  /*a830*/  BRA `(.L_x_234) ;  /* 0xfffffff400507947 */ /* 0x000fea000383ffff */
.L_x_206:
[----:B0-----:R0:W1:Y:S02]  /*a840*/  SYNCS.PHASECHK.TRANS64.TRYWAIT P0, [R6+URZ], R5 ;  /* 0x00000005060075a7 */ /* 0x001064000800017f */
[----:B-1----:R-:W-:Y:S05]  /*a850*/  @!P0 NANOSLEEP.SYNCS 0x989680 ;  /* 0x009896800000895d */ /* 0x002fea0003900000 */
[----:B------:R-:W1:Y:S02]  /*a860*/  @!P0 SYNCS.PHASECHK.TRANS64 P0, [R6+URZ], R5 ;  /* 0x00000005060085a7 */ /* 0x000e64000800007f */
[----:B-1----:R-:W-:Y:S05]  /*a870*/  @!P0 BRA `(.L_x_206) ;  /* 0xfffffffc00f08947 */ /* 0x002fea000383ffff */
[----:B------:R-:W-:Y:S05]  /*a880*/  BRA `(.L_x_235) ;  /* 0xfffffff400607947 */ /* 0x000fea000383ffff */
.L_x_207:
[----:B0-----:R0:W1:Y:S02]  /*a890*/  SYNCS.PHASECHK.TRANS64.TRYWAIT P0, [R9+URZ], R4 ;  /* 0x00000004090075a7 */ /* 0x001064000800017f */
[----:B-1----:R-:W-:Y:S05]  /*a8a0*/  @!P0 NANOSLEEP.SYNCS 0x989680 ;  /* 0x009896800000895d */ /* 0x002fea0003900000 */
[----:B------:R-:W1:Y:S02]  /*a8b0*/  @!P0 SYNCS.PHASECHK.TRANS64 P0, [R9+URZ], R4 ;  /* 0x00000004090085a7 */ /* 0x000e64000800007f */
[----:B-1----:R-:W-:Y:S05]  /*a8c0*/  @!P0 BRA `(.L_x_207) ;  /* 0xfffffffc00f08947 */ /* 0x002fea000383ffff */
[----:B------:R-:W-:Y:S05]  /*a8d0*/  BRA `(.L_x_236) ;  /* 0xfffffff400707947 */ /* 0x000fea000383ffff */
.L_x_208:
[----:B0-----:R0:W1:Y:S02]  /*a8e0*/  SYNCS.PHASECHK.TRANS64.TRYWAIT P0, [R6+URZ], R5 ;  /* 0x00000005060075a7 */ /* 0x001064000800017f */
[----:B-1----:R-:W-:Y:S05]  /*a8f0*/  @!P0 NANOSLEEP.SYNCS 0x989680 ;  /* 0x009896800000895d */ /* 0x002fea0003900000 */
[----:B------:R-:W1:Y:S02]  /*a900*/  @!P0 SYNCS.PHASECHK.TRANS64 P0, [R6+URZ], R5 ;  /* 0x00000005060085a7 */ /* 0x000e64000800007f */
[----:B-1----:R-:W-:Y:S05]  /*a910*/  @!P0 BRA `(.L_x_208) ;  /* 0xfffffffc00f08947 */ /* 0x002fea000383ffff */
[----:B------:R-:W-:Y:S05]  /*a920*/  BRA `(.L_x_237) ;  /* 0xfffffff400807947 */ /* 0x000fea000383ffff */
.L_x_209:
[----:B0-----:R0:W1:Y:S02]  /*a930*/  SYNCS.PHASECHK.TRANS64.TRYWAIT P0, [R9+URZ], R4 ;  /* 0x00000004090075a7 */ /* 0x001064000800017f */
[----:B-1----:R-:W-:Y:S05]  /*a940*/  @!P0 NANOSLEEP.SYNCS 0x989680 ;  /* 0x009896800000895d */ /* 0x002fea0003900000 */
[----:B------:R-:W1:Y:S02]  /*a950*/  @!P0 SYNCS.PHASECHK.TRANS64 P0, [R9+URZ], R4 ;  /* 0x00000004090085a7 */ /* 0x000e64000800007f */
[----:B-1----:R-:W-:Y:S05]  /*a960*/  @!P0 BRA `(.L_x_209) ;  /* 0xfffffffc00f08947 */ /* 0x002fea000383ffff */
[----:B------:R-:W-:Y:S05]  /*a970*/  BRA `(.L_x_238) ;  /* 0xfffffff400907947 */ /* 0x000fea000383ffff */
.L_x_210:
[----:B0-----:R0:W1:Y:S02]  /*a980*/  SYNCS.PHASECHK.TRANS64.TRYWAIT P0, [R6+URZ], R5 ;  /* 0x00000005060075a7 */ /* 0x001064000800017f */
[----:B-1----:R-:W-:Y:S05]  /*a990*/  @!P0 NANOSLEEP.SYNCS 0x989680 ;  /* 0x009896800000895d */ /* 0x002fea0003900000 */
[----:B------:R-:W1:Y:S02]  /*a9a0*/  @!P0 SYNCS.PHASECHK.TRANS64 P0, [R6+URZ], R5 ;  /* 0x00000005060085a7 */ /* 0x000e64000800007f */
[----:B-1----:R-:W-:Y:S05]  /*a9b0*/  @!P0 BRA `(.L_x_210) ;  /* 0xfffffffc00f08947 */ /* 0x002fea000383ffff */
[----:B------:R-:W-:Y:S05]  /*a9c0*/  BRA `(.L_x_239) ;  /* 0xfffffff400a07947 */ /* 0x000fea000383ffff */
.L_x_211:
[----:B0-----:R0:W1:Y:S02]  /*a9d0*/  SYNCS.PHASECHK.TRANS64.TRYWAIT P0, [R9+URZ], R4 ;  /* 0x00000004090075a7 */ /* 0x001064000800017f */
[----:B-1----:R-:W-:Y:S05]  /*a9e0*/  @!P0 NANOSLEEP.SYNCS 0x989680 ;  /* 0x009896800000895d */ /* 0x002fea0003900000 */
[----:B------:R-:W1:Y:S02]  /*a9f0*/  @!P0 SYNCS.PHASECHK.TRANS64 P0, [R9+URZ], R4 ;  /* 0x00000004090085a7 */ /* 0x000e64000800007f */
[----:B-1----:R-:W-:Y:S05]  /*aa00*/  @!P0 BRA `(.L_x_211) ;  /* 0xfffffffc00f08947 */ /* 0x002fea000383ffff */
[----:B------:R-:W-:Y:S05]  /*aa10*/  BRA `(.L_x_240) ;  /* 0xfffffff400b07947 */ /* 0x000fea000383ffff */
.L_x_212:
[----:B0-----:R0:W1:Y:S02]  /*aa20*/  SYNCS.PHASECHK.TRANS64.TRYWAIT P0, [R6+URZ], R5 ;  /* 0x00000005060075a7 */ /* 0x001064000800017f */
[----:B-1----:R-:W-:Y:S05]  /*aa30*/  @!P0 NANOSLEEP.SYNCS 0x989680 ;  /* 0x009896800000895d */ /* 0x002fea0003900000 */
[----:B------:R-:W1:Y:S02]  /*aa40*/  @!P0 SYNCS.PHASECHK.TRANS64 P0, [R6+URZ], R5 ;  /* 0x00000005060085a7 */ /* 0x000e64000800007f */
[----:B-1----:R-:W-:Y:S05]  /*aa50*/  @!P0 BRA `(.L_x_212) ;  /* 0xfffffffc00f08947 */ /* 0x002fea000383ffff */
[----:B------:R-:W-:Y:S05]  /*aa60*/  BRA `(.L_x_241) ;  /* 0xfffffff400b87947 */ /* 0x000fea000383ffff */
.L_x_242:
[----:B------:R-:W-:-:S00]  /*aa70*/  BRA `(.L_x_242) ;  /* 0xfffffffc00fc7947 */ /* 0x000fc0000383ffff */
[----:B------:R-:W-:-:S00]  /*aa80*/  NOP ;  /* 0x0000000000007918 */ /* 0x000fc00000000000 */
[----:B------:R-:W-:-:S00]  /*aa90*/  NOP ;  /* 0x0000000000007918 */ /* 0x000fc00000000000 */
[----:B------:R-:W-:-:S00]  /*aaa0*/  NOP ;  /* 0x0000000000007918 */ /* 0x000fc00000000000 */
[----:B------:R-:W-:-:S00]  /*aab0*/  NOP ;  /* 0x0000000000007918 */ /* 0x000fc00000000000 */
[----:B------:R-:W-:-:S00]  /*aac0*/  NOP ;  /* 0x0000000000007918 */ /* 0x000fc00000000000 */
[----:B------:R-:W-:-:S00]  /*aad0*/  NOP ;  /* 0x0000000000007918 */ /* 0x000fc00000000000 */
[----:B------:R-:W-:-:S00]  /*aae0*/  NOP ;  /* 0x0000000000007918 */ /* 0x000fc00000000000 */
[----:B------:R-:W-:-:S00]  /*aaf0*/  NOP ;  /* 0x0000000000007918 */ /* 0x000fc00000000000 */
.L_x_243:


//--------------------- .nv.shared._ZN7cutlass13device_kernelINS_4gemm6kernel13GemmUniversalIN4cute5tupleIJiiiiEEENS1_10collective13CollectiveMmaINS1_37MainloopSm90TmaGmmaWarpSpecializedFP8ILi22ENS5_IJNS4_1CILi2EEENSA_ILi1EEESC_EEENS1_35KernelTmaWarpSpecializedCooperativeEEENS5_IJNSA_ILi256EEENSA_ILi64EEENSA_ILi32EEEEEENS_12float_e5m2_tENS5_IJlSC_lEEESK_SL_NS4_8TiledMMAINS4_8MMA_AtomIJNS4_4SM904GMMA30MMA_64x64x32_F32E5M2E5M2_SS_TNILNSP_7ScaleInE1ELSR_1EEEEEENS4_6LayoutISD_NS5_IJSC_NSA_ILi0EEESV_EEEEENS5_IJNS4_10UnderscoreESY_SY_EEEEENS4_13SM90_TMA_LOADENS4_14ComposedLayoutINS4_7SwizzleILi1ELi4ELi3EEENS4_18smem_ptr_flag_bitsILi8EEENSU_INS5_IJNSA_ILi8EEESI_EEENS5_IJSI_SC_EEEEEEEvNS4_8identityENS4_23SM90_TMA_LOAD_MULTICASTES1B_vS1C_EENS_8epilogue10collective6detail29Sm90TmaWarpSpecializedAdapterINS1G_15DefaultEpilogueISK_SL_SL_NS1F_6thread17LinearCombinationISK_Li1EffLNS1K_9ScaleType4KindE0ELNS_15FloatRoundStyleE2ESK_EENS1_15EpilogueDefaultEEEEEvvEEEEvNT_6ParamsE --------------------------
	.section	.nv.shared._ZN7cutlass13device_kernelINS_4gemm6kernel13GemmUniversalIN4cute5tupleIJiiiiEEENS1_10collective13CollectiveMmaINS1_37MainloopSm90TmaGmmaWarpSpecializedFP8ILi22ENS5_IJNS4_1CILi2EEENSA_ILi1EEESC_EEENS1_35KernelTmaWarpSpecializedCooperativeEEENS5_IJNSA_ILi256EEENSA_ILi64EEENSA_ILi32EEEEEENS_12float_e5m2_tENS5_IJlSC_lEEESK_SL_NS4_8TiledMMAINS4_8MMA_AtomIJNS4_4SM904GMMA30MMA_64x64x32_F32E5M2E5M2_SS_TNILNSP_7ScaleInE1ELSR_1EEEEEENS4_6LayoutISD_NS5_IJSC_NSA_ILi0EEESV_EEEEENS5_IJNS4_10UnderscoreESY_SY_EEEEENS4_13SM90_TMA_LOADENS4_14ComposedLayoutINS4_7SwizzleILi1ELi4ELi3EEENS4_18smem_ptr_flag_bitsILi8EEENSU_INS5_IJNSA_ILi8EEESI_EEENS5_IJSI_SC_EEEEEEEvNS4_8identityENS4_23SM90_TMA_LOAD_MULTICASTES1B_vS1C_EENS_8epilogue10collective6detail29Sm90TmaWarpSpecializedAdapterINS1G_15DefaultEpilogueISK_SL_SL_NS1F_6thread17LinearCombinationISK_Li1EffLNS1K_9ScaleType4KindE0ELNS_15FloatRoundStyleE2ESK_EENS1_15EpilogueDefaultEEEEEvvEEEEvNT_6ParamsE,"aw",@nobits
	.sectionflags	@""
	.align	16
	.zero		1024


//--------------------- .nv.shared.reserved.0     --------------------------
	.section	.nv.shared.reserved.0,"aw",@nobits
	.weak		__nv_reservedSMEM_offset_0_alias
	.size		__nv_reservedSMEM_offset_0_alias, 0, 0
	.other		__nv_reservedSMEM_offset_0_alias,@"STO_CUDA_RESERVED_SHARED STV_DEFAULT"
__nv_reservedSMEM_offset_0_alias:
	.zero		0


//--------------------- .nv.global                --------------------------
	.section	.nv.global,"aw",@nobits
.nv.global:
	.type		_ZN39_INTERNAL_0da8d339_4_k_cu_b57f1388_51944cute1_E,@object
	.size		_ZN39_INTERNAL_0da8d339_4_k_cu_b57f1388_51944cute1_E,(_ZN39_INTERNAL_0da8d339_4_k_cu_b57f1388_51944cuda3std3__45__cpo6cbeginE - _ZN39_INTERNAL_0da8d339_4_k_cu_b57f1388_51944cute1_E)
_ZN39_INTERNAL_0da8d339_4_k_cu_b57f1388_51944cute1_E:
	.zero		1
	.type		_ZN39_INTERNAL_0da8d339_4_k_cu_b57f1388_51944cuda3std3__45__cpo6cbeginE,@object
	.size		_ZN39_INTERNAL_0da8d339_4_k_cu_b57f1388_51944cuda3std3__45__cpo6cbeginE,(_ZN39_INTERNAL_0da8d339_4_k_cu_b57f1388_51944cuda3std3__48in_placeE - _ZN39_INTERNAL_0da8d339_4_k_cu_b57f1388_51944cuda3std3__45__cpo6cbeginE)
_ZN39_INTERNAL_0da8d339_4_k_cu_b57f1388_51944cuda3std3__45__cpo6cbeginE:
	.zero		1
	.type		_ZN39_INTERNAL_0da8d339_4_k_cu_b57f1388_51944cuda3std3__48in_placeE,@object
	.size		_ZN39_INTERNAL_0da8d339_4_k_cu_b57f1388_51944cuda3std3__48in_placeE,(_ZN39_INTERNAL_0da8d339_4_k_cu_b57f1388_51944cuda3std6ranges3__45__cpo9iter_moveE - _ZN39_INTERNAL_0da8d339_4_k_cu_b57f1388_51944cuda3std3__48in_placeE)
_ZN39_INTERNAL_0da8d339_4_k_cu_b57f1388_51944cuda3std3__48in_placeE:
	.zero		1
	.type		_ZN39_INTERNAL_0da8d339_4_k_cu_b57f1388_51944cuda3std6ranges3__45__cpo9iter_moveE,@object
	.size		_ZN39_INTERNAL_0da8d339_4_k_cu_b57f1388_51944cuda3std6ranges3__45__cpo9iter_moveE,(_ZN39_INTERNAL_0da8d339_4_k_cu_b57f1388_51944cuda3std3__45__cpo5beginE - _ZN39_INTERNAL_0da8d339_4_k_cu_b57f1388_51944cuda3std6ranges3__45__cpo9iter_moveE)
_ZN39_INTERNAL_0da8d339_4_k_cu_b57f1388_51944cuda3std6ranges3__45__cpo9iter_moveE:
	.zero		1
	.type		_ZN39_INTERNAL_0da8d339_4_k_cu_b57f1388_51944cuda3std3__45__cpo5beginE,@object
	.size		_ZN39_INTERNAL_0da8d339_4_k_cu_b57f1388_51944cuda3std3__45__cpo5beginE,(_ZN39_INTERNAL_0da8d339_4_k_cu_b57f1388_51944cuda3std3__441_GLOBAL__N__0da8d339_4_k_cu_b57f1388_51946ignoreE - _ZN39_INTERNAL_0da8d339_4_k_cu_b57f1388_51944cuda3std3__45__cpo5beginE)
_ZN39_INTERNAL_0da8d339_4_k_cu_b57f1388_51944cuda3std3__45__cpo5beginE:
	.zero		1
	.type		_ZN39_INTERNAL_0da8d339_4_k_cu_b57f1388_51944cuda3std3__441_GLOBAL__N__0da8d339_4_k_cu_b57f1388_51946ignoreE,@object
	.size		_ZN39_INTERNAL_0da8d339_4_k_cu_b57f1388_51944cuda3std3__441_GLOBAL__N__0da8d339_4_k_cu_b57f1388_51946ignoreE,(_ZN39_INTERNAL_0da8d339_4_k_cu_b57f1388_51944cute7productE - _ZN39_INTERNAL_0da8d339_4_k_cu_b57f1388_51944cuda3std3__441_GLOBAL__N__0da8d339_4_k_cu_b57f1388_51946ignoreE)
_ZN39_INTERNAL_0da8d339_4_k_cu_b57f1388_51944cuda3std3__441_GLOBAL__N__0da8d339_4_k_cu_b57f1388_51946ignoreE:
	.zero		1
	.type		_ZN39_INTERNAL_0da8d339_4_k_cu_b57f1388_51944cute7productE,@object
	.size		_ZN39_INTERNAL_0da8d339_4_k_cu_b57f1388_51944cute7productE,(_ZN39_INTERNAL_0da8d339_4_k_cu_b57f1388_51944cuda3std3__45__cpo3endE - _ZN39_INTERNAL_0da8d339_4_k_cu_b57f1388_51944cute7productE)
_ZN39_INTERNAL_0da8d339_4_k_cu_b57f1388_51944cute7productE:
	.zero		1
	.type		_ZN39_INTERNAL_0da8d339_4_k_cu_b57f1388_51944cuda3std3__45__cpo3endE,@object
	.size		_ZN39_INTERNAL_0da8d339_4_k_cu_b57f1388_51944cuda3std3__45__cpo3endE,(_ZN39_INTERNAL_0da8d339_4_k_cu_b57f1388_51944cuda3std3__419piecewise_constructE - _ZN39_INTERNAL_0da8d339_4_k_cu_b57f1388_51944cuda3std3__45__cpo3endE)
_ZN39_INTERNAL_0da8d339_4_k_cu_b57f1388_51944cuda3std3__45__cpo3endE:
	.zero		1
	.type		_ZN39_INTERNAL_0da8d339_4_k_cu_b57f1388_51944cuda3std3__419piecewise_constructE,@object
	.size		_ZN39_INTERNAL_0da8d339_4_k_cu_b57f1388_51944cuda3std3__419piecewise_constructE,(_ZN39_INTERNAL_0da8d339_4_k_cu_b57f1388_51944cuda3std3__45__cpo4cendE - _ZN39_INTERNAL_0da8d339_4_k_cu_b57f1388_51944cuda3std3__419piecewise_constructE)
_ZN39_INTERNAL_0da8d339_4_k_cu_b57f1388_51944cuda3std3__419piecewise_constructE:
	.zero		1
	.type		_ZN39_INTERNAL_0da8d339_4_k_cu_b57f1388_51944cuda3std3__45__cpo4cendE,@object
	.size		_ZN39_INTERNAL_0da8d339_4_k_cu_b57f1388_51944cuda3std3__45__cpo4cendE,(_ZN39_INTERNAL_0da8d339_4_k_cu_b57f1388_51944cuda3std6ranges3__45__cpo4swapE - _ZN39_INTERNAL_0da8d339_4_k_cu_b57f1388_51944cuda3std3__45__cpo4cendE)
_ZN39_INTERNAL_0da8d339_4_k_cu_b57f1388_51944cuda3std3__45__cpo4cendE:
	.zero		1
	.type		_ZN39_INTERNAL_0da8d339_4_k_cu_b57f1388_51944cuda3std6ranges3__45__cpo4swapE,@object
	.size		_ZN39_INTERNAL_0da8d339_4_k_cu_b57f1388_51944cuda3std6ranges3__45__cpo4swapE,(.L_7 - _ZN39_INTERNAL_0da8d339_4_k_cu_b57f1388_51944cuda3std6ranges3__45__cpo4swapE)
_ZN39_INTERNAL_0da8d339_4_k_cu_b57f1388_51944cuda3std6ranges3__45__cpo4swapE:
	.zero		1
.L_7:


//--------------------- .nv.constant0._ZN7cutlass13device_kernelINS_4gemm6kernel13GemmUniversalIN4cute5tupleIJiiiiEEENS1_10collective13CollectiveMmaINS1_37MainloopSm90TmaGmmaWarpSpecializedFP8ILi22ENS5_IJNS4_1CILi2EEENSA_ILi1EEESC_EEENS1_35KernelTmaWarpSpecializedCooperativeEEENS5_IJNSA_ILi256EEENSA_ILi64EEENSA_ILi32EEEEEENS_12float_e5m2_tENS5_IJlSC_lEEESK_SL_NS4_8TiledMMAINS4_8MMA_AtomIJNS4_4SM904GMMA30MMA_64x64x32_F32E5M2E5M2_SS_TNILNSP_7ScaleInE1ELSR_1EEEEEENS4_6LayoutISD_NS5_IJSC_NSA_ILi0EEESV_EEEEENS5_IJNS4_10UnderscoreESY_SY_EEEEENS4_13SM90_TMA_LOADENS4_14ComposedLayoutINS4_7SwizzleILi1ELi4ELi3EEENS4_18smem_ptr_flag_bitsILi8EEENSU_INS5_IJNSA_ILi8EEESI_EEENS5_IJSI_SC_EEEEEEEvNS4_8identityENS4_23SM90_TMA_LOAD_MULTICASTES1B_vS1C_EENS_8epilogue10collective6detail29Sm90TmaWarpSpecializedAdapterINS1G_15DefaultEpilogueISK_SL_SL_NS1F_6thread17LinearCombinationISK_Li1EffLNS1K_9ScaleType4KindE0ELNS_15FloatRoundStyleE2ESK_EENS1_15EpilogueDefaultEEEEEvvEEEEvNT_6ParamsE --------------------------
	.section	.nv.constant0._ZN7cutlass13device_kernelINS_4gemm6kernel13GemmUniversalIN4cute5tupleIJiiiiEEENS1_10collective13CollectiveMmaINS1_37MainloopSm90TmaGmmaWarpSpecializedFP8ILi22ENS5_IJNS4_1CILi2EEENSA_ILi1EEESC_EEENS1_35KernelTmaWarpSpecializedCooperativeEEENS5_IJNSA_ILi256EEENSA_ILi64EEENSA_ILi32EEEEEENS_12float_e5m2_tENS5_IJlSC_lEEESK_SL_NS4_8TiledMMAINS4_8MMA_AtomIJNS4_4SM904GMMA30MMA_64x64x32_F32E5M2E5M2_SS_TNILNSP_7ScaleInE1ELSR_1EEEEEENS4_6LayoutISD_NS5_IJSC_NSA_ILi0EEESV_EEEEENS5_IJNS4_10UnderscoreESY_SY_EEEEENS4_13SM90_TMA_LOADENS4_14ComposedLayoutINS4_7SwizzleILi1ELi4ELi3EEENS4_18smem_ptr_flag_bitsILi8EEENSU_INS5_IJNSA_ILi8EEESI_EEENS5_IJSI_SC_EEEEEEEvNS4_8identityENS4_23SM90_TMA_LOAD_MULTICASTES1B_vS1C_EENS_8epilogue10collective6detail29Sm90TmaWarpSpecializedAdapterINS1G_15DefaultEpilogueISK_SL_SL_NS1F_6thread17LinearCombinationISK_Li1EffLNS1K_9ScaleType4KindE0ELNS_15FloatRoundStyleE2ESK_EENS1_15EpilogueDefaultEEEEEvvEEEEvNT_6ParamsE,"a",@progbits
	.sectionflags	@""
	.align	4
.nv.constant0._ZN7cutlass13device_kernelINS_4gemm6kernel13GemmUniversalIN4cute5tupleIJiiiiEEENS1_10collective13CollectiveMmaINS1_37MainloopSm90TmaGmmaWarpSpecializedFP8ILi22ENS5_IJNS4_1CILi2EEENSA_ILi1EEESC_EEENS1_35KernelTmaWarpSpecializedCooperativeEEENS5_IJNSA_ILi256EEENSA_ILi64EEENSA_ILi32EEEEEENS_12float_e5m2_tENS5_IJlSC_lEEESK_SL_NS4_8TiledMMAINS4_8MMA_AtomIJNS4_4SM904GMMA30MMA_64x64x32_F32E5M2E5M2_SS_TNILNSP_7ScaleInE1ELSR_1EEEEEENS4_6LayoutISD_NS5_IJSC_NSA_ILi0EEESV_EEEEENS5_IJNS4_10UnderscoreESY_SY_EEEEENS4_13SM90_TMA_LOADENS4_14ComposedLayoutINS4_7SwizzleILi1ELi4ELi3EEENS4_18smem_ptr_flag_bitsILi8EEENSU_INS5_IJNSA_ILi8EEESI_EEENS5_IJSI_SC_EEEEEEEvNS4_8identityENS4_23SM90_TMA_LOAD_MULTICASTES1B_vS1C_EENS_8epilogue10collective6detail29Sm90TmaWarpSpecializedAdapterINS1G_15DefaultEpilogueISK_SL_SL_NS1F_6thread17LinearCombinationISK_Li1EffLNS1K_9ScaleType4KindE0ELNS_15FloatRoundStyleE2ESK_EENS1_15EpilogueDefaultEEEEEvvEEEEvNT_6ParamsE:
	.zero		1664


//--------------------- SYMBOLS --------------------------

	.type		.nv.reservedSmem.offset0,@object
	.size		.nv.reservedSmem.offset0,0x4
